//
// Generated by NVIDIA NVVM Compiler
//
// Compiler Build ID: CL-36424714
// Cuda compilation tools, release 13.0, V13.0.88
// Based on NVVM 20.0.0
//

.version 9.0
.target sm_100
.address_size 64

	// .globl	_Z27transformacionSinCompartidaPfS_S_i
.extern .shared .align 16 .b8 sdata[];

.visible .entry _Z27transformacionSinCompartidaPfS_S_i(
	.param .u64 .ptr .align 1 _Z27transformacionSinCompartidaPfS_S_i_param_0,
	.param .u64 .ptr .align 1 _Z27transformacionSinCompartidaPfS_S_i_param_1,
	.param .u64 .ptr .align 1 _Z27transformacionSinCompartidaPfS_S_i_param_2,
	.param .u32 _Z27transformacionSinCompartidaPfS_S_i_param_3
)
{
	.reg .pred 	%p<39>;
	.reg .b32 	%r<62>;
	.reg .b32 	%f<173>;
	.reg .b64 	%rd<26>;

	ld.param.u64 	%rd12, [_Z27transformacionSinCompartidaPfS_S_i_param_0];
	ld.param.u64 	%rd13, [_Z27transformacionSinCompartidaPfS_S_i_param_1];
	ld.param.u64 	%rd11, [_Z27transformacionSinCompartidaPfS_S_i_param_2];
	ld.param.u32 	%r18, [_Z27transformacionSinCompartidaPfS_S_i_param_3];
	cvta.to.global.u64 	%rd1, %rd13;
	cvta.to.global.u64 	%rd2, %rd12;
	mov.u32 	%r19, %tid.x;
	mov.u32 	%r1, %ntid.x;
	mov.u32 	%r20, %ctaid.x;
	mad.lo.s32 	%r2, %r1, %r20, %r19;
	setp.ge.s32 	%p1, %r2, %r18;
	@%p1 bra 	$L__BB0_58;
	div.s32 	%r22, %r18, %r2;
	mul.lo.s32 	%r3, %r22, %r1;
	cvt.rn.f32.s32 	%f1, %r2;
	and.b32  	%r4, %r1, 7;
	setp.lt.u32 	%p2, %r1, 8;
	mov.f32 	%f172, 0f00000000;
	mov.b32 	%r60, 0;
	@%p2 bra 	$L__BB0_28;
	and.b32  	%r60, %r1, 2040;
	and.b32  	%r23, %r1, -8;
	neg.s32 	%r58, %r23;
	add.s64 	%rd3, %rd2, 16;
	add.s64 	%rd4, %rd1, 16;
	mov.f32 	%f172, 0f00000000;
	mov.u32 	%r57, %r3;
$L__BB0_3:
	.pragma "nounroll";
	mul.wide.s32 	%rd14, %r57, 4;
	add.s64 	%rd5, %rd3, %rd14;
	add.s64 	%rd6, %rd4, %rd14;
	ld.global.f32 	%f88, [%rd5+-16];
	mul.f32 	%f3, %f88, %f1;
	cvt.rpi.f32.f32 	%f89, %f3;
	cvt.rzi.s32.f32 	%r24, %f89;
	and.b32  	%r25, %r24, 1;
	setp.eq.b32 	%p3, %r25, 1;
	@%p3 bra 	$L__BB0_5;
	ld.global.f32 	%f91, [%rd6+-16];
	add.f32 	%f151, %f3, %f91;
	bra.uni 	$L__BB0_6;
$L__BB0_5:
	ld.global.f32 	%f90, [%rd6+-16];
	sub.f32 	%f151, %f3, %f90;
$L__BB0_6:
	add.f32 	%f7, %f172, %f151;
	ld.global.f32 	%f92, [%rd5+-12];
	mul.f32 	%f8, %f92, %f1;
	cvt.rpi.f32.f32 	%f93, %f8;
	cvt.rzi.s32.f32 	%r26, %f93;
	and.b32  	%r27, %r26, 1;
	setp.eq.b32 	%p4, %r27, 1;
	not.pred 	%p5, %p4;
	@%p5 bra 	$L__BB0_8;
	ld.global.f32 	%f94, [%rd6+-12];
	sub.f32 	%f152, %f8, %f94;
	bra.uni 	$L__BB0_9;
$L__BB0_8:
	ld.global.f32 	%f95, [%rd6+-12];
	add.f32 	%f152, %f8, %f95;
$L__BB0_9:
	add.f32 	%f12, %f7, %f152;
	ld.global.f32 	%f96, [%rd5+-8];
	mul.f32 	%f13, %f96, %f1;
	cvt.rpi.f32.f32 	%f97, %f13;
	cvt.rzi.s32.f32 	%r28, %f97;
	and.b32  	%r29, %r28, 1;
	setp.eq.b32 	%p6, %r29, 1;
	not.pred 	%p7, %p6;
	@%p7 bra 	$L__BB0_11;
	ld.global.f32 	%f98, [%rd6+-8];
	sub.f32 	%f153, %f13, %f98;
	bra.uni 	$L__BB0_12;
$L__BB0_11:
	ld.global.f32 	%f99, [%rd6+-8];
	add.f32 	%f153, %f13, %f99;
$L__BB0_12:
	add.f32 	%f17, %f12, %f153;
	ld.global.f32 	%f100, [%rd5+-4];
	mul.f32 	%f18, %f100, %f1;
	cvt.rpi.f32.f32 	%f101, %f18;
	cvt.rzi.s32.f32 	%r30, %f101;
	and.b32  	%r31, %r30, 1;
	setp.eq.b32 	%p8, %r31, 1;
	not.pred 	%p9, %p8;
	@%p9 bra 	$L__BB0_14;
	ld.global.f32 	%f102, [%rd6+-4];
	sub.f32 	%f154, %f18, %f102;
	bra.uni 	$L__BB0_15;
$L__BB0_14:
	ld.global.f32 	%f103, [%rd6+-4];
	add.f32 	%f154, %f18, %f103;
$L__BB0_15:
	add.f32 	%f22, %f17, %f154;
	ld.global.f32 	%f104, [%rd5];
	mul.f32 	%f23, %f104, %f1;
	cvt.rpi.f32.f32 	%f105, %f23;
	cvt.rzi.s32.f32 	%r32, %f105;
	and.b32  	%r33, %r32, 1;
	setp.eq.b32 	%p10, %r33, 1;
	not.pred 	%p11, %p10;
	@%p11 bra 	$L__BB0_17;
	ld.global.f32 	%f106, [%rd6];
	sub.f32 	%f155, %f23, %f106;
	bra.uni 	$L__BB0_18;
$L__BB0_17:
	ld.global.f32 	%f107, [%rd6];
	add.f32 	%f155, %f23, %f107;
$L__BB0_18:
	add.f32 	%f27, %f22, %f155;
	ld.global.f32 	%f108, [%rd5+4];
	mul.f32 	%f28, %f108, %f1;
	cvt.rpi.f32.f32 	%f109, %f28;
	cvt.rzi.s32.f32 	%r34, %f109;
	and.b32  	%r35, %r34, 1;
	setp.eq.b32 	%p12, %r35, 1;
	not.pred 	%p13, %p12;
	@%p13 bra 	$L__BB0_20;
	ld.global.f32 	%f110, [%rd6+4];
	sub.f32 	%f156, %f28, %f110;
	bra.uni 	$L__BB0_21;
$L__BB0_20:
	ld.global.f32 	%f111, [%rd6+4];
	add.f32 	%f156, %f28, %f111;
$L__BB0_21:
	add.f32 	%f32, %f27, %f156;
	ld.global.f32 	%f112, [%rd5+8];
	mul.f32 	%f33, %f112, %f1;
	cvt.rpi.f32.f32 	%f113, %f33;
	cvt.rzi.s32.f32 	%r36, %f113;
	and.b32  	%r37, %r36, 1;
	setp.eq.b32 	%p14, %r37, 1;
	not.pred 	%p15, %p14;
	@%p15 bra 	$L__BB0_23;
	ld.global.f32 	%f114, [%rd6+8];
	sub.f32 	%f157, %f33, %f114;
	bra.uni 	$L__BB0_24;
$L__BB0_23:
	ld.global.f32 	%f115, [%rd6+8];
	add.f32 	%f157, %f33, %f115;
$L__BB0_24:
	add.f32 	%f37, %f32, %f157;
	ld.global.f32 	%f116, [%rd5+12];
	mul.f32 	%f38, %f116, %f1;
	cvt.rpi.f32.f32 	%f117, %f38;
	cvt.rzi.s32.f32 	%r38, %f117;
	and.b32  	%r39, %r38, 1;
	setp.eq.b32 	%p16, %r39, 1;
	not.pred 	%p17, %p16;
	@%p17 bra 	$L__BB0_26;
	ld.global.f32 	%f118, [%rd6+12];
	sub.f32 	%f158, %f38, %f118;
	bra.uni 	$L__BB0_27;
$L__BB0_26:
	ld.global.f32 	%f119, [%rd6+12];
	add.f32 	%f158, %f38, %f119;
$L__BB0_27:
	add.f32 	%f172, %f37, %f158;
	add.s32 	%r58, %r58, 8;
	add.s32 	%r57, %r57, 8;
	setp.ne.s32 	%p18, %r58, 0;
	@%p18 bra 	$L__BB0_3;
$L__BB0_28:
	setp.eq.s32 	%p19, %r4, 0;
	@%p19 bra 	$L__BB0_57;
	and.b32  	%r12, %r1, 3;
	setp.lt.u32 	%p20, %r4, 4;
	@%p20 bra 	$L__BB0_43;
	add.s32 	%r40, %r60, %r3;
	mul.wide.s32 	%rd15, %r40, 4;
	add.s64 	%rd7, %rd2, %rd15;
	ld.global.f32 	%f121, [%rd7];
	mul.f32 	%f45, %f121, %f1;
	cvt.rpi.f32.f32 	%f122, %f45;
	cvt.rzi.s32.f32 	%r41, %f122;
	and.b32  	%r42, %r41, 1;
	setp.eq.b32 	%p21, %r42, 1;
	not.pred 	%p22, %p21;
	add.s64 	%rd8, %rd1, %rd15;
	@%p22 bra 	$L__BB0_32;
	ld.global.f32 	%f123, [%rd8];
	sub.f32 	%f161, %f45, %f123;
	bra.uni 	$L__BB0_33;
$L__BB0_32:
	ld.global.f32 	%f124, [%rd8];
	add.f32 	%f161, %f45, %f124;
$L__BB0_33:
	add.f32 	%f49, %f172, %f161;
	ld.global.f32 	%f125, [%rd7+4];
	mul.f32 	%f50, %f125, %f1;
	cvt.rpi.f32.f32 	%f126, %f50;
	cvt.rzi.s32.f32 	%r43, %f126;
	and.b32  	%r44, %r43, 1;
	setp.eq.b32 	%p23, %r44, 1;
	not.pred 	%p24, %p23;
	@%p24 bra 	$L__BB0_35;
	ld.global.f32 	%f127, [%rd8+4];
	sub.f32 	%f162, %f50, %f127;
	bra.uni 	$L__BB0_36;
$L__BB0_35:
	ld.global.f32 	%f128, [%rd8+4];
	add.f32 	%f162, %f50, %f128;
$L__BB0_36:
	add.f32 	%f54, %f49, %f162;
	ld.global.f32 	%f129, [%rd7+8];
	mul.f32 	%f55, %f129, %f1;
	cvt.rpi.f32.f32 	%f130, %f55;
	cvt.rzi.s32.f32 	%r45, %f130;
	and.b32  	%r46, %r45, 1;
	setp.eq.b32 	%p25, %r46, 1;
	not.pred 	%p26, %p25;
	@%p26 bra 	$L__BB0_38;
	ld.global.f32 	%f131, [%rd8+8];
	sub.f32 	%f163, %f55, %f131;
	bra.uni 	$L__BB0_39;
$L__BB0_38:
	ld.global.f32 	%f132, [%rd8+8];
	add.f32 	%f163, %f55, %f132;
$L__BB0_39:
	add.f32 	%f59, %f54, %f163;
	ld.global.f32 	%f133, [%rd7+12];
	mul.f32 	%f60, %f133, %f1;
	cvt.rpi.f32.f32 	%f134, %f60;
	cvt.rzi.s32.f32 	%r47, %f134;
	and.b32  	%r48, %r47, 1;
	setp.eq.b32 	%p27, %r48, 1;
	not.pred 	%p28, %p27;
	@%p28 bra 	$L__BB0_41;
	ld.global.f32 	%f135, [%rd8+12];
	sub.f32 	%f164, %f60, %f135;
	bra.uni 	$L__BB0_42;
$L__BB0_41:
	ld.global.f32 	%f136, [%rd8+12];
	add.f32 	%f164, %f60, %f136;
$L__BB0_42:
	add.f32 	%f172, %f59, %f164;
	add.s32 	%r60, %r60, 4;
$L__BB0_43:
	setp.eq.s32 	%p29, %r12, 0;
	@%p29 bra 	$L__BB0_57;
	setp.eq.s32 	%p30, %r12, 1;
	@%p30 bra 	$L__BB0_52;
	add.s32 	%r49, %r60, %r3;
	mul.wide.s32 	%rd16, %r49, 4;
	add.s64 	%rd9, %rd2, %rd16;
	ld.global.f32 	%f138, [%rd9];
	mul.f32 	%f67, %f138, %f1;
	cvt.rpi.f32.f32 	%f139, %f67;
	cvt.rzi.s32.f32 	%r50, %f139;
	and.b32  	%r51, %r50, 1;
	setp.eq.b32 	%p31, %r51, 1;
	not.pred 	%p32, %p31;
	add.s64 	%rd10, %rd1, %rd16;
	@%p32 bra 	$L__BB0_47;
	ld.global.f32 	%f140, [%rd10];
	sub.f32 	%f167, %f67, %f140;
	bra.uni 	$L__BB0_48;
$L__BB0_47:
	ld.global.f32 	%f141, [%rd10];
	add.f32 	%f167, %f67, %f141;
$L__BB0_48:
	add.f32 	%f71, %f172, %f167;
	ld.global.f32 	%f142, [%rd9+4];
	mul.f32 	%f72, %f142, %f1;
	cvt.rpi.f32.f32 	%f143, %f72;
	cvt.rzi.s32.f32 	%r52, %f143;
	and.b32  	%r53, %r52, 1;
	setp.eq.b32 	%p33, %r53, 1;
	not.pred 	%p34, %p33;
	@%p34 bra 	$L__BB0_50;
	ld.global.f32 	%f144, [%rd10+4];
	sub.f32 	%f168, %f72, %f144;
	bra.uni 	$L__BB0_51;
$L__BB0_50:
	ld.global.f32 	%f145, [%rd10+4];
	add.f32 	%f168, %f72, %f145;
$L__BB0_51:
	add.f32 	%f172, %f71, %f168;
	add.s32 	%r60, %r60, 2;
$L__BB0_52:
	and.b32  	%r54, %r1, 1;
	setp.eq.b32 	%p35, %r54, 1;
	not.pred 	%p36, %p35;
	@%p36 bra 	$L__BB0_57;
	add.s32 	%r17, %r60, %r3;
	mul.wide.s32 	%rd17, %r17, 4;
	add.s64 	%rd18, %rd2, %rd17;
	ld.global.f32 	%f146, [%rd18];
	mul.f32 	%f79, %f146, %f1;
	cvt.rpi.f32.f32 	%f147, %f79;
	cvt.rzi.s32.f32 	%r55, %f147;
	and.b32  	%r56, %r55, 1;
	setp.eq.b32 	%p37, %r56, 1;
	not.pred 	%p38, %p37;
	@%p38 bra 	$L__BB0_55;
	add.s64 	%rd20, %rd1, %rd17;
	ld.global.f32 	%f148, [%rd20];
	sub.f32 	%f171, %f79, %f148;
	bra.uni 	$L__BB0_56;
$L__BB0_55:
	add.s64 	%rd22, %rd1, %rd17;
	ld.global.f32 	%f149, [%rd22];
	add.f32 	%f171, %f79, %f149;
$L__BB0_56:
	add.f32 	%f172, %f172, %f171;
$L__BB0_57:
	cvta.to.global.u64 	%rd23, %rd11;
	mul.wide.s32 	%rd24, %r2, 4;
	add.s64 	%rd25, %rd23, %rd24;
	st.global.f32 	[%rd25], %f172;
$L__BB0_58:
	ret;

}
	// .globl	_Z27transformacionConCompartidaPfS_S_S_S_i
.visible .entry _Z27transformacionConCompartidaPfS_S_S_S_i(
	.param .u64 .ptr .align 1 _Z27transformacionConCompartidaPfS_S_S_S_i_param_0,
	.param .u64 .ptr .align 1 _Z27transformacionConCompartidaPfS_S_S_S_i_param_1,
	.param .u64 .ptr .align 1 _Z27transformacionConCompartidaPfS_S_S_S_i_param_2,
	.param .u64 .ptr .align 1 _Z27transformacionConCompartidaPfS_S_S_S_i_param_3,
	.param .u64 .ptr .align 1 _Z27transformacionConCompartidaPfS_S_S_S_i_param_4,
	.param .u32 _Z27transformacionConCompartidaPfS_S_S_S_i_param_5
)
{
	.reg .pred 	%p<44>;
	.reg .b32 	%r<93>;
	.reg .b32 	%f<183>;
	.reg .b64 	%rd<19>;

	ld.param.u64 	%rd4, [_Z27transformacionConCompartidaPfS_S_S_S_i_param_0];
	ld.param.u64 	%rd5, [_Z27transformacionConCompartidaPfS_S_S_S_i_param_1];
	ld.param.u64 	%rd1, [_Z27transformacionConCompartidaPfS_S_S_S_i_param_2];
	ld.param.u64 	%rd2, [_Z27transformacionConCompartidaPfS_S_S_S_i_param_3];
	ld.param.u64 	%rd3, [_Z27transformacionConCompartidaPfS_S_S_S_i_param_4];
	ld.param.u32 	%r31, [_Z27transformacionConCompartidaPfS_S_S_S_i_param_5];
	cvta.to.global.u64 	%rd6, %rd5;
	cvta.to.global.u64 	%rd7, %rd4;
	mov.u32 	%r1, %tid.x;
	mov.u32 	%r92, %ntid.x;
	mov.u32 	%r3, %ctaid.x;
	mad.lo.s32 	%r4, %r92, %r3, %r1;
	shl.b32 	%r6, %r92, 2;
	mov.u32 	%r32, sdata;
	add.s32 	%r5, %r32, %r6;
	mul.wide.s32 	%rd8, %r4, 4;
	add.s64 	%rd9, %rd7, %rd8;
	ld.global.f32 	%f86, [%rd9];
	shl.b32 	%r33, %r1, 2;
	add.s32 	%r7, %r32, %r33;
	st.shared.f32 	[%r7], %f86;
	add.s64 	%rd10, %rd6, %rd8;
	ld.global.f32 	%f87, [%rd10];
	add.s32 	%r8, %r5, %r33;
	st.shared.f32 	[%r8], %f87;
	bar.sync 	0;
	setp.ge.s32 	%p1, %r4, %r31;
	@%p1 bra 	$L__BB1_64;
	cvt.rn.f32.s32 	%f1, %r4;
	and.b32  	%r9, %r92, 7;
	setp.lt.u32 	%p2, %r92, 8;
	mov.f32 	%f182, 0f00000000;
	mov.b32 	%r90, 0;
	@%p2 bra 	$L__BB1_28;
	and.b32  	%r90, %r92, 2040;
	add.s32 	%r87, %r32, 16;
	and.b32  	%r37, %r92, -8;
	neg.s32 	%r88, %r37;
	mov.f32 	%f182, 0f00000000;
$L__BB1_3:
	.pragma "nounroll";
	ld.shared.f32 	%f91, [%r87+-16];
	mul.f32 	%f3, %f91, %f1;
	cvt.rpi.f32.f32 	%f92, %f3;
	cvt.rzi.s32.f32 	%r38, %f92;
	and.b32  	%r39, %r38, 1;
	setp.eq.b32 	%p3, %r39, 1;
	add.s32 	%r14, %r87, %r6;
	@%p3 bra 	$L__BB1_5;
	ld.shared.f32 	%f94, [%r14+-16];
	add.f32 	%f161, %f3, %f94;
	bra.uni 	$L__BB1_6;
$L__BB1_5:
	ld.shared.f32 	%f93, [%r14+-16];
	sub.f32 	%f161, %f3, %f93;
$L__BB1_6:
	add.f32 	%f7, %f182, %f161;
	ld.shared.f32 	%f95, [%r87+-12];
	mul.f32 	%f8, %f95, %f1;
	cvt.rpi.f32.f32 	%f96, %f8;
	cvt.rzi.s32.f32 	%r40, %f96;
	and.b32  	%r41, %r40, 1;
	setp.eq.b32 	%p4, %r41, 1;
	not.pred 	%p5, %p4;
	@%p5 bra 	$L__BB1_8;
	ld.shared.f32 	%f97, [%r14+-12];
	sub.f32 	%f162, %f8, %f97;
	bra.uni 	$L__BB1_9;
$L__BB1_8:
	ld.shared.f32 	%f98, [%r14+-12];
	add.f32 	%f162, %f8, %f98;
$L__BB1_9:
	add.f32 	%f12, %f7, %f162;
	ld.shared.f32 	%f99, [%r87+-8];
	mul.f32 	%f13, %f99, %f1;
	cvt.rpi.f32.f32 	%f100, %f13;
	cvt.rzi.s32.f32 	%r42, %f100;
	and.b32  	%r43, %r42, 1;
	setp.eq.b32 	%p6, %r43, 1;
	not.pred 	%p7, %p6;
	@%p7 bra 	$L__BB1_11;
	ld.shared.f32 	%f101, [%r14+-8];
	sub.f32 	%f163, %f13, %f101;
	bra.uni 	$L__BB1_12;
$L__BB1_11:
	ld.shared.f32 	%f102, [%r14+-8];
	add.f32 	%f163, %f13, %f102;
$L__BB1_12:
	add.f32 	%f17, %f12, %f163;
	ld.shared.f32 	%f103, [%r87+-4];
	mul.f32 	%f18, %f103, %f1;
	cvt.rpi.f32.f32 	%f104, %f18;
	cvt.rzi.s32.f32 	%r44, %f104;
	and.b32  	%r45, %r44, 1;
	setp.eq.b32 	%p8, %r45, 1;
	not.pred 	%p9, %p8;
	@%p9 bra 	$L__BB1_14;
	ld.shared.f32 	%f105, [%r14+-4];
	sub.f32 	%f164, %f18, %f105;
	bra.uni 	$L__BB1_15;
$L__BB1_14:
	ld.shared.f32 	%f106, [%r14+-4];
	add.f32 	%f164, %f18, %f106;
$L__BB1_15:
	add.f32 	%f22, %f17, %f164;
	ld.shared.f32 	%f107, [%r87];
	mul.f32 	%f23, %f107, %f1;
	cvt.rpi.f32.f32 	%f108, %f23;
	cvt.rzi.s32.f32 	%r46, %f108;
	and.b32  	%r47, %r46, 1;
	setp.eq.b32 	%p10, %r47, 1;
	not.pred 	%p11, %p10;
	@%p11 bra 	$L__BB1_17;
	ld.shared.f32 	%f109, [%r14];
	sub.f32 	%f165, %f23, %f109;
	bra.uni 	$L__BB1_18;
$L__BB1_17:
	ld.shared.f32 	%f110, [%r14];
	add.f32 	%f165, %f23, %f110;
$L__BB1_18:
	add.f32 	%f27, %f22, %f165;
	ld.shared.f32 	%f111, [%r87+4];
	mul.f32 	%f28, %f111, %f1;
	cvt.rpi.f32.f32 	%f112, %f28;
	cvt.rzi.s32.f32 	%r48, %f112;
	and.b32  	%r49, %r48, 1;
	setp.eq.b32 	%p12, %r49, 1;
	not.pred 	%p13, %p12;
	@%p13 bra 	$L__BB1_20;
	ld.shared.f32 	%f113, [%r14+4];
	sub.f32 	%f166, %f28, %f113;
	bra.uni 	$L__BB1_21;
$L__BB1_20:
	ld.shared.f32 	%f114, [%r14+4];
	add.f32 	%f166, %f28, %f114;
$L__BB1_21:
	add.f32 	%f32, %f27, %f166;
	ld.shared.f32 	%f115, [%r87+8];
	mul.f32 	%f33, %f115, %f1;
	cvt.rpi.f32.f32 	%f116, %f33;
	cvt.rzi.s32.f32 	%r50, %f116;
	and.b32  	%r51, %r50, 1;
	setp.eq.b32 	%p14, %r51, 1;
	not.pred 	%p15, %p14;
	@%p15 bra 	$L__BB1_23;
	ld.shared.f32 	%f117, [%r14+8];
	sub.f32 	%f167, %f33, %f117;
	bra.uni 	$L__BB1_24;
$L__BB1_23:
	ld.shared.f32 	%f118, [%r14+8];
	add.f32 	%f167, %f33, %f118;
$L__BB1_24:
	add.f32 	%f37, %f32, %f167;
	ld.shared.f32 	%f119, [%r87+12];
	mul.f32 	%f38, %f119, %f1;
	cvt.rpi.f32.f32 	%f120, %f38;
	cvt.rzi.s32.f32 	%r52, %f120;
	and.b32  	%r53, %r52, 1;
	setp.eq.b32 	%p16, %r53, 1;
	not.pred 	%p17, %p16;
	@%p17 bra 	$L__BB1_26;
	ld.shared.f32 	%f121, [%r14+12];
	sub.f32 	%f168, %f38, %f121;
	bra.uni 	$L__BB1_27;
$L__BB1_26:
	ld.shared.f32 	%f122, [%r14+12];
	add.f32 	%f168, %f38, %f122;
$L__BB1_27:
	add.f32 	%f182, %f37, %f168;
	add.s32 	%r88, %r88, 8;
	add.s32 	%r87, %r87, 32;
	setp.ne.s32 	%p18, %r88, 0;
	@%p18 bra 	$L__BB1_3;
$L__BB1_28:
	setp.eq.s32 	%p19, %r9, 0;
	@%p19 bra 	$L__BB1_57;
	and.b32  	%r18, %r92, 3;
	setp.lt.u32 	%p20, %r9, 4;
	@%p20 bra 	$L__BB1_43;
	shl.b32 	%r54, %r90, 2;
	add.s32 	%r19, %r32, %r54;
	ld.shared.f32 	%f124, [%r19];
	mul.f32 	%f45, %f124, %f1;
	cvt.rpi.f32.f32 	%f125, %f45;
	cvt.rzi.s32.f32 	%r56, %f125;
	and.b32  	%r57, %r56, 1;
	setp.eq.b32 	%p21, %r57, 1;
	not.pred 	%p22, %p21;
	add.s32 	%r20, %r5, %r54;
	@%p22 bra 	$L__BB1_32;
	ld.shared.f32 	%f126, [%r20];
	sub.f32 	%f171, %f45, %f126;
	bra.uni 	$L__BB1_33;
$L__BB1_32:
	ld.shared.f32 	%f127, [%r20];
	add.f32 	%f171, %f45, %f127;
$L__BB1_33:
	add.f32 	%f49, %f182, %f171;
	ld.shared.f32 	%f128, [%r19+4];
	mul.f32 	%f50, %f128, %f1;
	cvt.rpi.f32.f32 	%f129, %f50;
	cvt.rzi.s32.f32 	%r58, %f129;
	and.b32  	%r59, %r58, 1;
	setp.eq.b32 	%p23, %r59, 1;
	not.pred 	%p24, %p23;
	@%p24 bra 	$L__BB1_35;
	ld.shared.f32 	%f130, [%r20+4];
	sub.f32 	%f172, %f50, %f130;
	bra.uni 	$L__BB1_36;
$L__BB1_35:
	ld.shared.f32 	%f131, [%r20+4];
	add.f32 	%f172, %f50, %f131;
$L__BB1_36:
	add.f32 	%f54, %f49, %f172;
	ld.shared.f32 	%f132, [%r19+8];
	mul.f32 	%f55, %f132, %f1;
	cvt.rpi.f32.f32 	%f133, %f55;
	cvt.rzi.s32.f32 	%r60, %f133;
	and.b32  	%r61, %r60, 1;
	setp.eq.b32 	%p25, %r61, 1;
	not.pred 	%p26, %p25;
	@%p26 bra 	$L__BB1_38;
	ld.shared.f32 	%f134, [%r20+8];
	sub.f32 	%f173, %f55, %f134;
	bra.uni 	$L__BB1_39;
$L__BB1_38:
	ld.shared.f32 	%f135, [%r20+8];
	add.f32 	%f173, %f55, %f135;
$L__BB1_39:
	add.f32 	%f59, %f54, %f173;
	ld.shared.f32 	%f136, [%r19+12];
	mul.f32 	%f60, %f136, %f1;
	cvt.rpi.f32.f32 	%f137, %f60;
	cvt.rzi.s32.f32 	%r62, %f137;
	and.b32  	%r63, %r62, 1;
	setp.eq.b32 	%p27, %r63, 1;
	not.pred 	%p28, %p27;
	@%p28 bra 	$L__BB1_41;
	ld.shared.f32 	%f138, [%r20+12];
	sub.f32 	%f174, %f60, %f138;
	bra.uni 	$L__BB1_42;
$L__BB1_41:
	ld.shared.f32 	%f139, [%r20+12];
	add.f32 	%f174, %f60, %f139;
$L__BB1_42:
	add.f32 	%f182, %f59, %f174;
	add.s32 	%r90, %r90, 4;
$L__BB1_43:
	setp.eq.s32 	%p29, %r18, 0;
	@%p29 bra 	$L__BB1_57;
	setp.eq.s32 	%p30, %r18, 1;
	@%p30 bra 	$L__BB1_52;
	shl.b32 	%r64, %r90, 2;
	add.s32 	%r23, %r32, %r64;
	ld.shared.f32 	%f141, [%r23];
	mul.f32 	%f67, %f141, %f1;
	cvt.rpi.f32.f32 	%f142, %f67;
	cvt.rzi.s32.f32 	%r66, %f142;
	and.b32  	%r67, %r66, 1;
	setp.eq.b32 	%p31, %r67, 1;
	not.pred 	%p32, %p31;
	add.s32 	%r24, %r5, %r64;
	@%p32 bra 	$L__BB1_47;
	ld.shared.f32 	%f143, [%r24];
	sub.f32 	%f177, %f67, %f143;
	bra.uni 	$L__BB1_48;
$L__BB1_47:
	ld.shared.f32 	%f144, [%r24];
	add.f32 	%f177, %f67, %f144;
$L__BB1_48:
	add.f32 	%f71, %f182, %f177;
	ld.shared.f32 	%f145, [%r23+4];
	mul.f32 	%f72, %f145, %f1;
	cvt.rpi.f32.f32 	%f146, %f72;
	cvt.rzi.s32.f32 	%r68, %f146;
	and.b32  	%r69, %r68, 1;
	setp.eq.b32 	%p33, %r69, 1;
	not.pred 	%p34, %p33;
	@%p34 bra 	$L__BB1_50;
	ld.shared.f32 	%f147, [%r24+4];
	sub.f32 	%f178, %f72, %f147;
	bra.uni 	$L__BB1_51;
$L__BB1_50:
	ld.shared.f32 	%f148, [%r24+4];
	add.f32 	%f178, %f72, %f148;
$L__BB1_51:
	add.f32 	%f182, %f71, %f178;
	add.s32 	%r90, %r90, 2;
$L__BB1_52:
	and.b32  	%r70, %r92, 1;
	setp.eq.b32 	%p35, %r70, 1;
	not.pred 	%p36, %p35;
	@%p36 bra 	$L__BB1_57;
	shl.b32 	%r71, %r90, 2;
	add.s32 	%r73, %r32, %r71;
	ld.shared.f32 	%f149, [%r73];
	mul.f32 	%f79, %f149, %f1;
	cvt.rpi.f32.f32 	%f150, %f79;
	cvt.rzi.s32.f32 	%r74, %f150;
	and.b32  	%r75, %r74, 1;
	setp.eq.b32 	%p37, %r75, 1;
	not.pred 	%p38, %p37;
	@%p38 bra 	$L__BB1_55;
	add.s32 	%r77, %r5, %r71;
	ld.shared.f32 	%f151, [%r77];
	sub.f32 	%f181, %f79, %f151;
	bra.uni 	$L__BB1_56;
$L__BB1_55:
	add.s32 	%r79, %r5, %r71;
	ld.shared.f32 	%f152, [%r79];
	add.f32 	%f181, %f79, %f152;
$L__BB1_56:
	add.f32 	%f182, %f182, %f181;
$L__BB1_57:
	shl.b32 	%r80, %r92, 3;
	cvta.to.global.u64 	%rd11, %rd1;
	add.s64 	%rd13, %rd11, %rd8;
	st.global.f32 	[%rd13], %f182;
	add.s32 	%r27, %r7, %r80;
	st.shared.f32 	[%r27], %f182;
	add.s32 	%r28, %r8, %r80;
	st.shared.f32 	[%r28], %f182;
	bar.sync 	0;
	setp.lt.u32 	%p39, %r92, 2;
	@%p39 bra 	$L__BB1_62;
$L__BB1_58:
	mov.u32 	%r29, %r92;
	shr.u32 	%r92, %r29, 1;
	setp.ge.u32 	%p40, %r1, %r92;
	@%p40 bra 	$L__BB1_61;
	shl.b32 	%r81, %r92, 2;
	add.s32 	%r82, %r27, %r81;
	ld.shared.f32 	%f153, [%r82];
	ld.shared.f32 	%f154, [%r27];
	add.f32 	%f155, %f153, %f154;
	st.shared.f32 	[%r27], %f155;
	add.s32 	%r83, %r28, %r81;
	ld.shared.f32 	%f156, [%r83];
	cvt.rzi.s32.f32 	%r84, %f156;
	ld.shared.f32 	%f157, [%r28];
	cvt.rn.f32.s32 	%f85, %r84;
	setp.geu.f32 	%p41, %f157, %f85;
	@%p41 bra 	$L__BB1_61;
	st.shared.f32 	[%r28], %f85;
$L__BB1_61:
	bar.sync 	0;
	setp.gt.u32 	%p42, %r29, 3;
	@%p42 bra 	$L__BB1_58;
$L__BB1_62:
	setp.ne.s32 	%p43, %r1, 0;
	@%p43 bra 	$L__BB1_64;
	add.s32 	%r85, %r5, %r6;
	ld.shared.f32 	%f158, [%r85];
	cvta.to.global.u64 	%rd14, %rd2;
	mul.wide.u32 	%rd15, %r3, 4;
	add.s64 	%rd16, %rd14, %rd15;
	st.global.f32 	[%rd16], %f158;
	add.s32 	%r86, %r85, %r6;
	ld.shared.f32 	%f159, [%r86];
	cvta.to.global.u64 	%rd17, %rd3;
	add.s64 	%rd18, %rd17, %rd15;
	st.global.f32 	[%rd18], %f159;
$L__BB1_64:
	ret;

}


// ===== COMPILED SASS (sm_100) =====

	.target	sm_100

	.elftype	@"ET_EXEC"


//--------------------- .note.nv.tkinfo           --------------------------
	.section	.note.nv.tkinfo,"",@"SHT_NOTE"
	.sectionflags	@"SHF_NOTE_NV_TKINFO"
	.tkinfo
        /*0018*/ 	.word	0x00000002
        /*0030*/ 	.string	""
        /*0030*/ 	.string	"ptxas"
        /*0030*/ 	.string	"Cuda compilation tools, release 13.0, V13.0.88"
        /*0030*/ 	.string	"Build cuda_13.0.r13.0/compiler.36424714_0"
        /*0030*/ 	.string	"-arch sm_100 -m 64 "



//--------------------- .note.nv.cuinfo           --------------------------
	.section	.note.nv.cuinfo,"",@"SHT_NOTE"
	.sectionflags	@"SHF_NOTE_NV_CUINFO"
        /*0018*/ 	.short	0x0002
        /*001a*/ 	.short	0x0064
        /*001c*/ 	.short	0x0082
	.zero		2


//--------------------- .nv.info                  --------------------------
	.section	.nv.info,"",@"SHT_CUDA_INFO"
	.align	4


	//----- nvinfo : EIATTR_REGCOUNT
	.align		4
        /*0000*/ 	.byte	0x04, 0x2f
        /*0002*/ 	.short	(.L_1 - .L_0)
	.align		4
.L_0:
        /*0004*/ 	.word	index@(_Z27transformacionSinCompartidaPfS_S_i)
        /*0008*/ 	.word	0x00000020


	//----- nvinfo : EIATTR_FRAME_SIZE
	.align		4
.L_1:
        /*000c*/ 	.byte	0x04, 0x11
        /*000e*/ 	.short	(.L_3 - .L_2)
	.align		4
.L_2:
        /*0010*/ 	.word	index@(_Z27transformacionSinCompartidaPfS_S_i)
        /*0014*/ 	.word	0x00000000


	//----- nvinfo : EIATTR_REGCOUNT
	.align		4
.L_3:
        /*0018*/ 	.byte	0x04, 0x2f
        /*001a*/ 	.short	(.L_5 - .L_4)
	.align		4
.L_4:
        /*001c*/ 	.word	index@(_Z27transformacionConCompartidaPfS_S_S_S_i)
        /*0020*/ 	.word	0x0000001e


	//----- nvinfo : EIATTR_FRAME_SIZE
	.align		4
.L_5:
        /*0024*/ 	.byte	0x04, 0x11
        /*0026*/ 	.short	(.L_7 - .L_6)
	.align		4
.L_6:
        /*0028*/ 	.word	index@(_Z27transformacionConCompartidaPfS_S_S_S_i)
        /*002c*/ 	.word	0x00000000


	//----- nvinfo : EIATTR_MIN_STACK_SIZE
	.align		4
.L_7:
        /*0030*/ 	.byte	0x04, 0x12
        /*0032*/ 	.short	(.L_9 - .L_8)
	.align		4
.L_8:
        /*0034*/ 	.word	index@(_Z27transformacionConCompartidaPfS_S_S_S_i)
        /*0038*/ 	.word	0x00000000


	//----- nvinfo : EIATTR_MIN_STACK_SIZE
	.align		4
.L_9:
        /*003c*/ 	.byte	0x04, 0x12
        /*003e*/ 	.short	(.L_11 - .L_10)
	.align		4
.L_10:
        /*0040*/ 	.word	index@(_Z27transformacionSinCompartidaPfS_S_i)
        /*0044*/ 	.word	0x00000000
.L_11:


//--------------------- .nv.compat                --------------------------
	.section	.nv.compat,"",@"SHT_CUDA_COMPAT_INFO"
	.align	4
        /*0000*/ 	.byte	0x02, 0x09, 0x00, 0x00, 0x02, 0x02, 0x01, 0x00, 0x02, 0x05, 0x05, 0x00, 0x03, 0x07, 0x01, 0x01
        /*0010*/ 	.byte	0x02, 0x03, 0x00, 0x00, 0x02, 0x06, 0x01, 0x00, 0x04, 0x0b, 0x08, 0x00, 0x09, 0x00, 0x00, 0x00
        /*0020*/ 	.byte	0x00, 0x00, 0x00, 0x00


//--------------------- .nv.info._Z27transformacionConCompartidaPfS_S_S_S_i --------------------------
	.section	.nv.info._Z27transformacionConCompartidaPfS_S_S_S_i,"",@"SHT_CUDA_INFO"
	.sectionflags	@""
	.align	4


	//----- nvinfo : EIATTR_CUDA_API_VERSION
	.align		4
        /*0000*/ 	.byte	0x04, 0x37
        /*0002*/ 	.short	(.L_13 - .L_12)
.L_12:
        /*0004*/ 	.word	0x00000082


	//----- nvinfo : EIATTR_KPARAM_INFO
	.align		4
.L_13:
        /*0008*/ 	.byte	0x04, 0x17
        /*000a*/ 	.short	(.L_15 - .L_14)
.L_14:
        /*000c*/ 	.word	0x00000000
        /*0010*/ 	.short	0x0005
        /*0012*/ 	.short	0x0028
        /*0014*/ 	.byte	0x00, 0xf0, 0x11, 0x00


	//----- nvinfo : EIATTR_KPARAM_INFO
	.align		4
.L_15:
        /*0018*/ 	.byte	0x04, 0x17
        /*001a*/ 	.short	(.L_17 - .L_16)
.L_16:
        /*001c*/ 	.word	0x00000000
        /*0020*/ 	.short	0x0004
        /*0022*/ 	.short	0x0020
        /*0024*/ 	.byte	0x00, 0xf5, 0x21, 0x00


	//----- nvinfo : EIATTR_KPARAM_INFO
	.align		4
.L_17:
        /*0028*/ 	.byte	0x04, 0x17
        /*002a*/ 	.short	(.L_19 - .L_18)
.L_18:
        /*002c*/ 	.word	0x00000000
        /*0030*/ 	.short	0x0003
        /*0032*/ 	.short	0x0018
        /*0034*/ 	.byte	0x00, 0xf5, 0x21, 0x00


	//----- nvinfo : EIATTR_KPARAM_INFO
	.align		4
.L_19:
        /*0038*/ 	.byte	0x04, 0x17
        /*003a*/ 	.short	(.L_21 - .L_20)
.L_20:
        /*003c*/ 	.word	0x00000000
        /*0040*/ 	.short	0x0002
        /*0042*/ 	.short	0x0010
        /*0044*/ 	.byte	0x00, 0xf5, 0x21, 0x00


	//----- nvinfo : EIATTR_KPARAM_INFO
	.align		4
.L_21:
        /*0048*/ 	.byte	0x04, 0x17
        /*004a*/ 	.short	(.L_23 - .L_22)
.L_22:
        /*004c*/ 	.word	0x00000000
        /*0050*/ 	.short	0x0001
        /*0052*/ 	.short	0x0008
        /*0054*/ 	.byte	0x00, 0xf5, 0x21, 0x00


	//----- nvinfo : EIATTR_KPARAM_INFO
	.align		4
.L_23:
        /*0058*/ 	.byte	0x04, 0x17
        /*005a*/ 	.short	(.L_25 - .L_24)
.L_24:
        /*005c*/ 	.word	0x00000000
        /*0060*/ 	.short	0x0000
        /*0062*/ 	.short	0x0000
        /*0064*/ 	.byte	0x00, 0xf5, 0x21, 0x00


	//----- nvinfo : EIATTR_SPARSE_MMA_MASK
	.align		4
.L_25:
        /*0068*/ 	.byte	0x03, 0x50
        /*006a*/ 	.short	0x0000


	//----- nvinfo : EIATTR_MAXREG_COUNT
	.align		4
        /*006c*/ 	.byte	0x03, 0x1b
        /*006e*/ 	.short	0x00ff


	//----- nvinfo : EIATTR_NUM_BARRIERS
	.align		4
        /*0070*/ 	.byte	0x02, 0x4c
        /*0072*/ 	.byte	0x01
	.zero		1


	//----- nvinfo : EIATTR_MERCURY_ISA_VERSION
	.align		4
        /*0074*/ 	.byte	0x03, 0x5f
        /*0076*/ 	.short	0x0101


	//----- nvinfo : EIATTR_VRC_CTA_INIT_COUNT
	.align		4
        /*0078*/ 	.byte	0x02, 0x4a
	.zero		1
	.zero		1


	//----- nvinfo : EIATTR_EXIT_INSTR_OFFSETS
	.align		4
        /*007c*/ 	.byte	0x04, 0x1c
        /*007e*/ 	.short	(.L_27 - .L_26)


	//   ....[0]....
.L_26:
        /*0080*/ 	.word	0x00000180


	//   ....[1]....
        /*0084*/ 	.word	0x00000db0


	//   ....[2]....
        /*0088*/ 	.word	0x00000e60


	//----- nvinfo : EIATTR_CRS_STACK_SIZE
	.align		4
.L_27:
        /*008c*/ 	.byte	0x04, 0x1e
        /*008e*/ 	.short	(.L_29 - .L_28)
.L_28:
        /*0090*/ 	.word	0x00000000


	//----- nvinfo : EIATTR_CBANK_PARAM_SIZE
	.align		4
.L_29:
        /*0094*/ 	.byte	0x03, 0x19
        /*0096*/ 	.short	0x002c


	//----- nvinfo : EIATTR_PARAM_CBANK
	.align		4
        /*0098*/ 	.byte	0x04, 0x0a
        /*009a*/ 	.short	(.L_31 - .L_30)
	.align		4
.L_30:
        /*009c*/ 	.word	index@(.nv.constant0._Z27transformacionConCompartidaPfS_S_S_S_i)
        /*00a0*/ 	.short	0x0380
        /*00a2*/ 	.short	0x002c


	//----- nvinfo : EIATTR_SW_WAR
	.align		4
.L_31:
        /*00a4*/ 	.byte	0x04, 0x36
        /*00a6*/ 	.short	(.L_33 - .L_32)
.L_32:
        /*00a8*/ 	.word	0x00000008
.L_33:


//--------------------- .nv.info._Z27transformacionSinCompartidaPfS_S_i --------------------------
	.section	.nv.info._Z27transformacionSinCompartidaPfS_S_i,"",@"SHT_CUDA_INFO"
	.sectionflags	@""
	.align	4


	//----- nvinfo : EIATTR_CUDA_API_VERSION
	.align		4
        /*0000*/ 	.byte	0x04, 0x37
        /*0002*/ 	.short	(.L_35 - .L_34)
.L_34:
        /*0004*/ 	.word	0x00000082


	//----- nvinfo : EIATTR_KPARAM_INFO
	.align		4
.L_35:
        /*0008*/ 	.byte	0x04, 0x17
        /*000a*/ 	.short	(.L_37 - .L_36)
.L_36:
        /*000c*/ 	.word	0x00000000
        /*0010*/ 	.short	0x0003
        /*0012*/ 	.short	0x0018
        /*0014*/ 	.byte	0x00, 0xf0, 0x11, 0x00


	//----- nvinfo : EIATTR_KPARAM_INFO
	.align		4
.L_37:
        /*0018*/ 	.byte	0x04, 0x17
        /*001a*/ 	.short	(.L_39 - .L_38)
.L_38:
        /*001c*/ 	.word	0x00000000
        /*0020*/ 	.short	0x0002
        /*0022*/ 	.short	0x0010
        /*0024*/ 	.byte	0x00, 0xf5, 0x21, 0x00


	//----- nvinfo : EIATTR_KPARAM_INFO
	.align		4
.L_39:
        /*0028*/ 	.byte	0x04, 0x17
        /*002a*/ 	.short	(.L_41 - .L_40)
.L_40:
        /*002c*/ 	.word	0x00000000
        /*0030*/ 	.short	0x0001
        /*0032*/ 	.short	0x0008
        /*0034*/ 	.byte	0x00, 0xf5, 0x21, 0x00


	//----- nvinfo : EIATTR_KPARAM_INFO
	.align		4
.L_41:
        /*0038*/ 	.byte	0x04, 0x17
        /*003a*/ 	.short	(.L_43 - .L_42)
.L_42:
        /*003c*/ 	.word	0x00000000
        /*0040*/ 	.short	0x0000
        /*0042*/ 	.short	0x0000
        /*0044*/ 	.byte	0x00, 0xf5, 0x21, 0x00


	//----- nvinfo : EIATTR_SPARSE_MMA_MASK
	.align		4
.L_43:
        /*0048*/ 	.byte	0x03, 0x50
        /*004a*/ 	.short	0x0000


	//----- nvinfo : EIATTR_MAXREG_COUNT
	.align		4
        /*004c*/ 	.byte	0x03, 0x1b
        /*004e*/ 	.short	0x00ff


	//----- nvinfo : EIATTR_MERCURY_ISA_VERSION
	.align		4
        /*0050*/ 	.byte	0x03, 0x5f
        /*0052*/ 	.short	0x0101


	//----- nvinfo : EIATTR_VRC_CTA_INIT_COUNT
	.align		4
        /*0054*/ 	.byte	0x02, 0x4a
	.zero		1
	.zero		1


	//----- nvinfo : EIATTR_EXIT_INSTR_OFFSETS
	.align		4
        /*0058*/ 	.byte	0x04, 0x1c
        /*005a*/ 	.short	(.L_45 - .L_44)


	//   ....[0]....
.L_44:
        /*005c*/ 	.word	0x00000070


	//   ....[1]....
        /*0060*/ 	.word	0x00000e40


	//----- nvinfo : EIATTR_CBANK_PARAM_SIZE
	.align		4
.L_45:
        /*0064*/ 	.byte	0x03, 0x19
        /*0066*/ 	.short	0x001c


	//----- nvinfo : EIATTR_PARAM_CBANK
	.align		4
        /*0068*/ 	.byte	0x04, 0x0a
        /*006a*/ 	.short	(.L_47 - .L_46)
	.align		4
.L_46:
        /*006c*/ 	.word	index@(.nv.constant0._Z27transformacionSinCompartidaPfS_S_i)
        /*0070*/ 	.short	0x0380
        /*0072*/ 	.short	0x001c


	//----- nvinfo : EIATTR_SW_WAR
	.align		4
.L_47:
        /*0074*/ 	.byte	0x04, 0x36
        /*0076*/ 	.short	(.L_49 - .L_48)
.L_48:
        /*0078*/ 	.word	0x00000008
.L_49:


//--------------------- .nv.callgraph             --------------------------
	.section	.nv.callgraph,"",@"SHT_CUDA_CALLGRAPH"
	.align	4
	.sectionentsize	8
	.align		4
        /*0000*/ 	.word	0x00000000
	.align		4
        /*0004*/ 	.word	0xffffffff
	.align		4
        /*0008*/ 	.word	0x00000000
	.align		4
        /*000c*/ 	.word	0xfffffffe
	.align		4
        /*0010*/ 	.word	0x00000000
	.align		4
        /*0014*/ 	.word	0xfffffffd
	.align		4
        /*0018*/ 	.word	0x00000000
	.align		4
        /*001c*/ 	.word	0xfffffffc


//--------------------- .text._Z27transformacionConCompartidaPfS_S_S_S_i --------------------------
	.section	.text._Z27transformacionConCompartidaPfS_S_S_S_i,"ax",@progbits
	.align	128
        .global         _Z27transformacionConCompartidaPfS_S_S_S_i
        .type           _Z27transformacionConCompartidaPfS_S_S_S_i,@function
        .size           _Z27transformacionConCompartidaPfS_S_S_S_i,(.L_x_16 - _Z27transformacionConCompartidaPfS_S_S_S_i)
        .other          _Z27transformacionConCompartidaPfS_S_S_S_i,@"STO_CUDA_ENTRY STV_DEFAULT"
_Z27transformacionConCompartidaPfS_S_S_S_i:
.text._Z27transformacionConCompartidaPfS_S_S_S_i:
[----:B------:R-:W-:Y:S01]  /*0000*/  LDC R1, c[0x0][0x37c] ;  /* 0x0000df00ff017b82 */ /* 0x000fe20000000800 */
[----:B------:R-:W0:Y:S07]  /*0010*/  S2R R0, SR_TID.X ;  /* 0x0000000000007919 */ /* 0x000e2e0000002100 */
[----:B------:R-:W1:Y:S01]  /*0020*/  LDC.64 R4, c[0x0][0x380] ;  /* 0x0000e000ff047b82 */ /* 0x000e620000000a00 */
[----:B------:R-:W0:Y:S01]  /*0030*/  LDCU UR7, c[0x0][0x360] ;  /* 0x00006c00ff0777ac */ /* 0x000e220008000800 */
[----:B------:R-:W0:Y:S01]  /*0040*/  S2R R3, SR_CTAID.X ;  /* 0x0000000000037919 */ /* 0x000e220000002500 */
[----:B------:R-:W2:Y:S05]  /*0050*/  LDCU.64 UR8, c[0x0][0x358] ;  /* 0x00006b00ff0877ac */ /* 0x000eaa0008000a00 */
[----:B------:R-:W3:Y:S01]  /*0060*/  LDC.64 R6, c[0x0][0x388] ;  /* 0x0000e200ff067b82 */ /* 0x000ee20000000a00 */
[----:B------:R-:W4:Y:S01]  /*0070*/  LDCU UR6, c[0x0][0x3a8] ;  /* 0x00007500ff0677ac */ /* 0x000f220008000800 */
[----:B0-----:R-:W-:-:S04]  /*0080*/  IMAD R2, R3, UR7, R0 ;  /* 0x0000000703027c24 */ /* 0x001fc8000f8e0200 */
[----:B-1----:R-:W-:-:S04]  /*0090*/  IMAD.WIDE R4, R2, 0x4, R4 ;  /* 0x0000000402047825 */ /* 0x002fc800078e0204 */
[C---:B---3--:R-:W-:Y:S02]  /*00a0*/  IMAD.WIDE R6, R2.reuse, 0x4, R6 ;  /* 0x0000000402067825 */ /* 0x048fe400078e0206 */
[----:B--2---:R-:W2:Y:S04]  /*00b0*/  LDG.E R5, desc[UR8][R4.64] ;  /* 0x0000000804057981 */ /* 0x004ea8000c1e1900 */
[----:B------:R-:W3:Y:S01]  /*00c0*/  LDG.E R6, desc[UR8][R6.64] ;  /* 0x0000000806067981 */ /* 0x000ee2000c1e1900 */
[----:B------:R-:W0:Y:S01]  /*00d0*/  S2UR UR5, SR_CgaCtaId ;  /* 0x00000000000579c3 */ /* 0x000e220000008800 */
[----:B------:R-:W-:Y:S01]  /*00e0*/  UMOV UR4, 0x400 ;  /* 0x0000040000047882 */ /* 0x000fe20000000000 */
[----:B----4-:R-:W-:Y:S02]  /*00f0*/  ISETP.GE.AND P0, PT, R2, UR6, PT ;  /* 0x0000000602007c0c */ /* 0x010fe4000bf06270 */
[----:B------:R-:W-:Y:S01]  /*0100*/  MOV R15, UR7 ;  /* 0x00000007000f7c02 */ /* 0x000fe20008000f00 */
[----:B0-----:R-:W-:-:S04]  /*0110*/  ULEA UR4, UR5, UR4, 0x18 ;  /* 0x0000000405047291 */ /* 0x001fc8000f8ec0ff */
[----:B------:R-:W-:Y:S02]  /*0120*/  ULEA UR5, UR7, UR4, 0x2 ;  /* 0x0000000407057291 */ /* 0x000fe4000f8e10ff */
[----:B------:R-:W-:-:S04]  /*0130*/  LEA R12, R0, UR4, 0x2 ;  /* 0x00000004000c7c11 */ /* 0x000fc8000f8e10ff */
[----:B------:R-:W-:Y:S01]  /*0140*/  LEA R13, R0, UR5, 0x2 ;  /* 0x00000005000d7c11 */ /* 0x000fe2000f8e10ff */
[----:B--2---:R0:W-:Y:S04]  /*0150*/  STS [R12], R5 ;  /* 0x000000050c007388 */ /* 0x0041e80000000800 */
[----:B---3--:R0:W-:Y:S01]  /*0160*/  STS [R13], R6 ;  /* 0x000000060d007388 */ /* 0x0081e20000000800 */
[----:B------:R-:W-:Y:S06]  /*0170*/  BAR.SYNC.DEFER_BLOCKING 0x0 ;  /* 0x0000000000007b1d */ /* 0x000fec0000010000 */
[----:B------:R-:W-:Y:S05]  /*0180*/  @P0 EXIT ;  /* 0x000000000000094d */ /* 0x000fea0003800000 */
[C---:B------:R-:W-:Y:S01]  /*0190*/  ISETP.GE.U32.AND P1, PT, R15.reuse, 0x8, PT ;  /* 0x000000080f00780c */ /* 0x040fe20003f26070 */
[----:B------:R-:W-:Y:S01]  /*01a0*/  HFMA2 R18, -RZ, RZ, 0, 0 ;  /* 0x00000000ff127431 */ /* 0x000fe200000001ff */
[----:B------:R-:W-:Y:S02]  /*01b0*/  LOP3.LUT R24, R15, 0x7, RZ, 0xc0, !PT ;  /* 0x000000070f187812 */ /* 0x000fe400078ec0ff */
[----:B------:R-:W-:Y:S02]  /*01c0*/  I2FP.F32.S32 R14, R2 ;  /* 0x00000002000e7245 */ /* 0x000fe40000201400 */
[----:B------:R-:W-:Y:S02]  /*01d0*/  ISETP.NE.AND P0, PT, R24, RZ, PT ;  /* 0x000000ff1800720c */ /* 0x000fe40003f05270 */
[----:B------:R-:W-:-:S05]  /*01e0*/  MOV R16, RZ ;  /* 0x000000ff00107202 */ /* 0x000fca0000000f00 */
[----:B------:R-:W-:Y:S06]  /*01f0*/  @!P1 BRA `(.L_x_0) ;  /* 0x0000000400309947 */ /* 0x000fec0003800000 */
[C---:B------:R-:W-:Y:S01]  /*0200*/  LOP3.LUT R17, R15.reuse, 0xfffffff8, RZ, 0xc0, !PT ;  /* 0xfffffff80f117812 */ /* 0x040fe200078ec0ff */
[----:B------:R-:W-:Y:S01]  /*0210*/  UIADD3 UR6, UPT, UPT, UR4, 0x10, URZ ;  /* 0x0000001004067890 */ /* 0x000fe2000fffe0ff */
[----:B------:R-:W-:Y:S02]  /*0220*/  LOP3.LUT R16, R15, 0x7f8, RZ, 0xc0, !PT ;  /* 0x000007f80f107812 */ /* 0x000fe400078ec0ff */
[----:B------:R-:W-:Y:S02]  /*0230*/  MOV R18, RZ ;  /* 0x000000ff00127202 */ /* 0x000fe40000000f00 */
[----:B------:R-:W-:-:S07]  /*0240*/  IADD3 R17, PT, PT, -R17, RZ, RZ ;  /* 0x000000ff11117210 */ /* 0x000fce0007ffe1ff */
.L_x_1:
[----:B0-----:R-:W0:Y:S01]  /*0250*/  LDS.128 R4, [UR6+-0x10] ;  /* 0xfffff006ff047984 */ /* 0x001e220008000c00 */
[----:B------:R-:W-:Y:S01]  /*0260*/  ULEA UR10, UR7, UR6, 0x2 ;  /* 0x00000006070a7291 */ /* 0x000fe2000f8e10ff */
[----:B------:R-:W-:Y:S02]  /*0270*/  VIADD R17, R17, 0x8 ;  /* 0x0000000811117836 */ /* 0x000fe40000000000 */
[----:B------:R-:W1:Y:S01]  /*0280*/  LDS.128 R8, [UR6] ;  /* 0x00000006ff087984 */ /* 0x000e620008000c00 */
[----:B------:R-:W-:-:S05]  /*0290*/  UIADD3 UR6, UPT, UPT, UR6, 0x20, URZ ;  /* 0x0000002006067890 */ /* 0x000fca000fffe0ff */
[----:B------:R-:W2:Y:S04]  /*02a0*/  LDS R21, [UR10+-0x10] ;  /* 0xfffff00aff157984 */ /* 0x000ea80008000800 */
[----:B------:R-:W3:Y:S04]  /*02b0*/  LDS R19, [UR10+-0xc] ;  /* 0xfffff40aff137984 */ /* 0x000ee80008000800 */
[----:B------:R-:W4:Y:S01]  /*02c0*/  LDS R22, [UR10+-0x8] ;  /* 0xfffff80aff167984 */ /* 0x000f220008000800 */
[C---:B0-----:R-:W-:Y:S01]  /*02d0*/  FMUL R4, R14.reuse, R4 ;  /* 0x000000040e047220 */ /* 0x041fe20000400000 */
[C---:B------:R-:W-:Y:S01]  /*02e0*/  FMUL R20, R14.reuse, R5 ;  /* 0x000000050e147220 */ /* 0x040fe20000400000 */
[C---:B------:R-:W-:Y:S01]  /*02f0*/  FMUL R25, R14.reuse, R6 ;  /* 0x000000060e197220 */ /* 0x040fe20000400000 */
[C---:B------:R-:W-:Y:S01]  /*0300*/  FMUL R7, R14.reuse, R7 ;  /* 0x000000070e077220 */ /* 0x040fe20000400000 */
[----:B------:R-:W0:Y:S01]  /*0310*/  F2I.CEIL.NTZ R23, R4 ;  /* 0x0000000400177305 */ /* 0x000e22000020b100 */
[----:B-1----:R-:W-:-:S07]  /*0320*/  FMUL R10, R14, R10 ;  /* 0x0000000a0e0a7220 */ /* 0x002fce0000400000 */
[----:B------:R-:W1:Y:S01]  /*0330*/  F2I.CEIL.NTZ R5, R20 ;  /* 0x0000001400057305 */ /* 0x000e62000020b100 */
[----:B0-----:R-:W-:-:S07]  /*0340*/  LOP3.LUT R23, R23, 0x1, RZ, 0xc0, !PT ;  /* 0x0000000117177812 */ /* 0x001fce00078ec0ff */
[----:B------:R-:W0:Y:S01]  /*0350*/  F2I.CEIL.NTZ R6, R25 ;  /* 0x0000001900067305 */ /* 0x000e22000020b100 */
[----:B------:R-:W-:Y:S02]  /*0360*/  ISETP.NE.U32.AND P1, PT, R23, 0x1, PT ;  /* 0x000000011700780c */ /* 0x000fe40003f25070 */
[----:B-1----:R-:W-:-:S05]  /*0370*/  LOP3.LUT R5, R5, 0x1, RZ, 0xc0, !PT ;  /* 0x0000000105057812 */ /* 0x002fca00078ec0ff */
[----:B------:R-:W1:Y:S01]  /*0380*/  F2I.CEIL.NTZ R23, R7 ;  /* 0x0000000700177305 */ /* 0x000e62000020b100 */
[----:B------:R-:W-:Y:S02]  /*0390*/  ISETP.NE.U32.AND P2, PT, R5, 0x1, PT ;  /* 0x000000010500780c */ /* 0x000fe40003f45070 */
[----:B0-----:R-:W-:-:S03]  /*03a0*/  LOP3.LUT R6, R6, 0x1, RZ, 0xc0, !PT ;  /* 0x0000000106067812 */ /* 0x001fc600078ec0ff */
[C-C-:B--2---:R-:W-:Y:S01]  /*03b0*/  @P1 FADD R5, R4.reuse, R21.reuse ;  /* 0x0000001504051221 */ /* 0x144fe20000000000 */
[----:B------:R-:W-:Y:S01]  /*03c0*/  @!P1 FADD R5, R4, -R21 ;  /* 0x8000001504059221 */ /* 0x000fe20000000000 */
[----:B------:R-:W-:Y:S02]  /*03d0*/  ISETP.NE.U32.AND P3, PT, R6, 0x1, PT ;  /* 0x000000010600780c */ /* 0x000fe40003f65070 */
[----:B------:R-:W0:Y:S01]  /*03e0*/  LDS R6, [UR10+-0x4] ;  /* 0xfffffc0aff067984 */ /* 0x000e220008000800 */
[----:B------:R-:W-:Y:S01]  /*03f0*/  FADD R27, R5, R18 ;  /* 0x00000012051b7221 */ /* 0x000fe20000000000 */
[----:B-1----:R-:W-:Y:S02]  /*0400*/  LOP3.LUT R23, R23, 0x1, RZ, 0xc0, !PT ;  /* 0x0000000117177812 */ /* 0x002fe400078ec0ff */
[C-C-:B---3--:R-:W-:Y:S01]  /*0410*/  @!P2 FADD R4, R20.reuse, -R19.reuse ;  /* 0x800000131404a221 */ /* 0x148fe20000000000 */
[----:B------:R-:W-:Y:S01]  /*0420*/  @P2 FADD R4, R20, R19 ;  /* 0x0000001314042221 */ /* 0x000fe20000000000 */
[C---:B------:R-:W-:Y:S01]  /*0430*/  FMUL R19, R14.reuse, R8 ;  /* 0x000000080e137220 */ /* 0x040fe20000400000 */
[----:B------:R-:W1:Y:S01]  /*0440*/  LDS R20, [UR10] ;  /* 0x0000000aff147984 */ /* 0x000e620008000800 */
[----:B------:R-:W2:Y:S03]  /*0450*/  F2I.CEIL.NTZ R18, R10 ;  /* 0x0000000a00127305 */ /* 0x000ea6000020b100 */
[----:B------:R-:W-:Y:S01]  /*0460*/  LDS R5, [UR10+0xc] ;  /* 0x00000c0aff057984 */ /* 0x000fe20008000800 */
[C-C-:B----4-:R-:W-:Y:S01]  /*0470*/  @!P3 FADD R21, R25.reuse, -R22.reuse ;  /* 0x800000161915b221 */ /* 0x150fe20000000000 */
[----:B------:R-:W-:Y:S01]  /*0480*/  @P3 FADD R21, R25, R22 ;  /* 0x0000001619153221 */ /* 0x000fe20000000000 */
[----:B------:R-:W-:Y:S01]  /*0490*/  FMUL R22, R14, R9 ;  /* 0x000000090e167220 */ /* 0x000fe20000400000 */
[----:B------:R-:W-:Y:S01]  /*04a0*/  ISETP.NE.U32.AND P3, PT, R23, 0x1, PT ;  /* 0x000000011700780c */ /* 0x000fe20003f65070 */
[----:B------:R-:W3:Y:S01]  /*04b0*/  F2I.CEIL.NTZ R8, R19 ;  /* 0x0000001300087305 */ /* 0x000ee2000020b100 */
[----:B------:R-:W4:Y:S04]  /*04c0*/  LDS R9, [UR10+0x4] ;  /* 0x0000040aff097984 */ /* 0x000f280008000800 */
[----:B------:R-:W5:Y:S01]  /*04d0*/  LDS R23, [UR10+0x8] ;  /* 0x0000080aff177984 */ /* 0x000f620008000800 */
[----:B--2---:R-:W-:-:S02]  /*04e0*/  LOP3.LUT R18, R18, 0x1, RZ, 0xc0, !PT ;  /* 0x0000000112127812 */ /* 0x004fc400078ec0ff */
[----:B------:R-:W2:Y:S02]  /*04f0*/  F2I.CEIL.NTZ R25, R22 ;  /* 0x0000001600197305 */ /* 0x000ea4000020b100 */
[----:B------:R-:W-:Y:S02]  /*0500*/  ISETP.NE.U32.AND P4, PT, R18, 0x1, PT ;  /* 0x000000011200780c */ /* 0x000fe40003f85070 */
[----:B---3--:R-:W-:Y:S01]  /*0510*/  LOP3.LUT R26, R8, 0x1, RZ, 0xc0, !PT ;  /* 0x00000001081a7812 */ /* 0x008fe200078ec0ff */
[----:B------:R-:W-:-:S03]  /*0520*/  FMUL R8, R14, R11 ;  /* 0x0000000b0e087220 */ /* 0x000fc60000400000 */
[----:B------:R-:W-:Y:S01]  /*0530*/  ISETP.NE.U32.AND P1, PT, R26, 0x1, PT ;  /* 0x000000011a00780c */ /* 0x000fe20003f25070 */
[----:B------:R-:W3:Y:S01]  /*0540*/  F2I.CEIL.NTZ R11, R8 ;  /* 0x00000008000b7305 */ /* 0x000ee2000020b100 */
[----:B------:R-:W-:Y:S01]  /*0550*/  FADD R26, R27, R4 ;  /* 0x000000041b1a7221 */ /* 0x000fe20000000000 */
[----:B--2---:R-:W-:Y:S01]  /*0560*/  LOP3.LUT R25, R25, 0x1, RZ, 0xc0, !PT ;  /* 0x0000000119197812 */ /* 0x004fe200078ec0ff */
[--C-:B0-----:R-:W-:Y:S02]  /*0570*/  @!P3 FADD R4, R7, -R6.reuse ;  /* 0x800000060704b221 */ /* 0x101fe40000000000 */
[----:B------:R-:W-:Y:S01]  /*0580*/  FADD R21, R26, R21 ;  /* 0x000000151a157221 */ /* 0x000fe20000000000 */
[----:B------:R-:W-:Y:S01]  /*0590*/  ISETP.NE.U32.AND P2, PT, R25, 0x1, PT ;  /* 0x000000011900780c */ /* 0x000fe20003f45070 */
[----:B------:R-:W-:-:S05]  /*05a0*/  @P3 FADD R4, R7, R6 ;  /* 0x0000000607043221 */ /* 0x000fca0000000000 */
[----:B-1----:R-:W-:Y:S01]  /*05b0*/  @!P1 FADD R6, R19, -R20 ;  /* 0x8000001413069221 */ /* 0x002fe20000000000 */
[----:B------:R-:W-:Y:S01]  /*05c0*/  FADD R21, R21, R4 ;  /* 0x0000000415157221 */ /* 0x000fe20000000000 */
[----:B------:R-:W-:Y:S01]  /*05d0*/  @P1 FADD R6, R19, R20 ;  /* 0x0000001413061221 */ /* 0x000fe20000000000 */
[----:B---3--:R-:W-:Y:S02]  /*05e0*/  LOP3.LUT R11, R11, 0x1, RZ, 0xc0, !PT ;  /* 0x000000010b0b7812 */ /* 0x008fe400078ec0ff */
[----:B------:R-:W-:Y:S01]  /*05f0*/  ISETP.NE.AND P1, PT, R17, RZ, PT ;  /* 0x000000ff1100720c */ /* 0x000fe20003f25270 */
[----:B------:R-:W-:Y:S01]  /*0600*/  FADD R21, R21, R6 ;  /* 0x0000000615157221 */ /* 0x000fe20000000000 */
[----:B------:R-:W-:Y:S01]  /*0610*/  ISETP.NE.U32.AND P3, PT, R11, 0x1, PT ;  /* 0x000000010b00780c */ /* 0x000fe20003f65070 */
[C-C-:B----4-:R-:W-:Y:S01]  /*0620*/  @!P2 FADD R4, R22.reuse, -R9.reuse ;  /* 0x800000091604a221 */ /* 0x150fe20000000000 */
[----:B------:R-:W-:Y:S01]  /*0630*/  @P2 FADD R4, R22, R9 ;  /* 0x0000000916042221 */ /* 0x000fe20000000000 */
[----:B-----5:R-:W-:-:S03]  /*0640*/  @!P4 FADD R6, R10, -R23 ;  /* 0x800000170a06c221 */ /* 0x020fc60000000000 */
[----:B------:R-:W-:Y:S01]  /*0650*/  FADD R21, R21, R4 ;  /* 0x0000000415157221 */ /* 0x000fe20000000000 */
[----:B------:R-:W-:-:S04]  /*0660*/  @P4 FADD R6, R10, R23 ;  /* 0x000000170a064221 */ /* 0x000fc80000000000 */
[----:B------:R-:W-:Y:S02]  /*0670*/  FADD R21, R21, R6 ;  /* 0x0000000615157221 */ /* 0x000fe40000000000 */
[C-C-:B------:R-:W-:Y:S01]  /*0680*/  @!P3 FADD R18, R8.reuse, -R5.reuse ;  /* 0x800000050812b221 */ /* 0x140fe20000000000 */
[----:B------:R-:W-:-:S04]  /*0690*/  @P3 FADD R18, R8, R5 ;  /* 0x0000000508123221 */ /* 0x000fc80000000000 */
[----:B------:R-:W-:Y:S01]  /*06a0*/  FADD R18, R21, R18 ;  /* 0x0000001215127221 */ /* 0x000fe20000000000 */
[----:B------:R-:W-:Y:S06]  /*06b0*/  @P1 BRA `(.L_x_1) ;  /* 0xfffffff800e41947 */ /* 0x000fec000383ffff */
.L_x_0:
[----:B------:R-:W-:Y:S05]  /*06c0*/  @!P0 BRA `(.L_x_2) ;  /* 0x0000000400388947 */ /* 0x000fea0003800000 */
[----:B------:R-:W-:Y:S02]  /*06d0*/  ISETP.GE.U32.AND P1, PT, R24, 0x4, PT ;  /* 0x000000041800780c */ /* 0x000fe40003f26070 */
[----:B------:R-:W-:-:S04]  /*06e0*/  LOP3.LUT R20, R15, 0x3, RZ, 0xc0, !PT ;  /* 0x000000030f147812 */ /* 0x000fc800078ec0ff */
[----:B------:R-:W-:-:S07]  /*06f0*/  ISETP.NE.AND P0, PT, R20, RZ, PT ;  /* 0x000000ff1400720c */ /* 0x000fce0003f05270 */
[----:B------:R-:W-:Y:S06]  /*0700*/  @!P1 BRA `(.L_x_3) ;  /* 0x0000000000949947 */ /* 0x000fec0003800000 */
[C---:B------:R-:W-:Y:S02]  /*0710*/  LEA R21, R16.reuse, UR4, 0x2 ;  /* 0x0000000410157c11 */ /* 0x040fe4000f8e10ff */
[C---:B------:R-:W-:Y:S02]  /*0720*/  LEA R23, R16.reuse, UR5, 0x2 ;  /* 0x0000000510177c11 */ /* 0x040fe4000f8e10ff */
[----:B------:R-:W-:Y:S01]  /*0730*/  IADD3 R16, PT, PT, R16, 0x4, RZ ;  /* 0x0000000410107810 */ /* 0x000fe20007ffe0ff */
[----:B0-----:R-:W0:Y:S04]  /*0740*/  LDS.64 R6, [R21] ;  /* 0x0000000015067984 */ /* 0x001e280000000a00 */
[----:B------:R-:W1:Y:S04]  /*0750*/  LDS.64 R4, [R21+0x8] ;  /* 0x0000080015047984 */ /* 0x000e680000000a00 */
[----:B------:R-:W2:Y:S01]  /*0760*/  LDS R8, [R23] ;  /* 0x0000000017087984 */ /* 0x000ea20000000800 */
[C---:B0-----:R-:W-:Y:S01]  /*0770*/  FMUL R11, R14.reuse, R6 ;  /* 0x000000060e0b7220 */ /* 0x041fe20000400000 */
[----:B------:R-:W-:-:S02]  /*0780*/  FMUL R9, R14, R7 ;  /* 0x000000070e097220 */ /* 0x000fc40000400000 */
[----:B------:R-:W0:Y:S01]  /*0790*/  LDS R6, [R23+0x4] ;  /* 0x0000040017067984 */ /* 0x000e220000000800 */
[----:B------:R-:W3:Y:S01]  /*07a0*/  F2I.CEIL.NTZ R17, R11 ;  /* 0x0000000b00117305 */ /* 0x000ee2000020b100 */
[C---:B-1----:R-:W-:Y:S02]  /*07b0*/  FMUL R10, R14.reuse, R4 ;  /* 0x000000040e0a7220 */ /* 0x042fe40000400000 */
[----:B------:R-:W1:Y:S01]  /*07c0*/  LDS R7, [R23+0x8] ;  /* 0x0000080017077984 */ /* 0x000e620000000800 */
[----:B------:R-:W-:-:S03]  /*07d0*/  FMUL R5, R14, R5 ;  /* 0x000000050e057220 */ /* 0x000fc60000400000 */
[----:B------:R-:W4:Y:S01]  /*07e0*/  LDS R4, [R23+0xc] ;  /* 0x00000c0017047984 */ /* 0x000f220000000800 */
[----:B------:R-:W5:Y:S01]  /*07f0*/  F2I.CEIL.NTZ R19, R9 ;  /* 0x0000000900137305 */ /* 0x000f62000020b100 */
[----:B---3--:R-:W-:-:S07]  /*0800*/  LOP3.LUT R17, R17, 0x1, RZ, 0xc0, !PT ;  /* 0x0000000111117812 */ /* 0x008fce00078ec0ff */
[----:B------:R-:W3:Y:S01]  /*0810*/  F2I.CEIL.NTZ R21, R10 ;  /* 0x0000000a00157305 */ /* 0x000ee2000020b100 */
[----:B------:R-:W-:Y:S02]  /*0820*/  ISETP.NE.U32.AND P1, PT, R17, 0x1, PT ;  /* 0x000000011100780c */ /* 0x000fe40003f25070 */
[----:B-----5:R-:W-:-:S05]  /*0830*/  LOP3.LUT R19, R19, 0x1, RZ, 0xc0, !PT ;  /* 0x0000000113137812 */ /* 0x020fca00078ec0ff */
[----:B------:R-:W5:Y:S01]  /*0840*/  F2I.CEIL.NTZ R22, R5 ;  /* 0x0000000500167305 */ /* 0x000f62000020b100 */
[----:B------:R-:W-:Y:S02]  /*0850*/  ISETP.NE.U32.AND P2, PT, R19, 0x1, PT ;  /* 0x000000011300780c */ /* 0x000fe40003f45070 */
[----:B---3--:R-:W-:-:S03]  /*0860*/  LOP3.LUT R21, R21, 0x1, RZ, 0xc0, !PT ;  /* 0x0000000115157812 */ /* 0x008fc600078ec0ff */
[C-C-:B--2---:R-:W-:Y:S01]  /*0870*/  @!P1 FADD R17, R11.reuse, -R8.reuse ;  /* 0x800000080b119221 */ /* 0x144fe20000000000 */
[----:B------:R-:W-:Y:S01]  /*0880*/  @P1 FADD R17, R11, R8 ;  /* 0x000000080b111221 */ /* 0x000fe20000000000 */
[----:B------:R-:W-:-:S03]  /*0890*/  ISETP.NE.U32.AND P3, PT, R21, 0x1, PT ;  /* 0x000000011500780c */ /* 0x000fc60003f65070 */
[----:B------:R-:W-:Y:S01]  /*08a0*/  FADD R17, R18, R17 ;  /* 0x0000001112117221 */ /* 0x000fe20000000000 */
[----:B-----5:R-:W-:Y:S02]  /*08b0*/  LOP3.LUT R22, R22, 0x1, RZ, 0xc0, !PT ;  /* 0x0000000116167812 */ /* 0x020fe400078ec0ff */
[C-C-:B0-----:R-:W-:Y:S01]  /*08c0*/  @!P2 FADD R8, R9.reuse, -R6.reuse ;  /* 0x800000060908a221 */ /* 0x141fe20000000000 */
[----:B------:R-:W-:Y:S01]  /*08d0*/  @P2 FADD R8, R9, R6 ;  /* 0x0000000609082221 */ /* 0x000fe20000000000 */
[----:B------:R-:W-:-:S03]  /*08e0*/  ISETP.NE.U32.AND P4, PT, R22, 0x1, PT ;  /* 0x000000011600780c */ /* 0x000fc60003f85070 */
[----:B------:R-:W-:Y:S02]  /*08f0*/  FADD R8, R17, R8 ;  /* 0x0000000811087221 */ /* 0x000fe40000000000 */
[C-C-:B-1----:R-:W-:Y:S01]  /*0900*/  @!P3 FADD R11, R10.reuse, -R7.reuse ;  /* 0x800000070a0bb221 */ /* 0x142fe20000000000 */
[----:B------:R-:W-:-:S04]  /*0910*/  @P3 FADD R11, R10, R7 ;  /* 0x000000070a0b3221 */ /* 0x000fc80000000000 */
[----:B------:R-:W-:-:S03]  /*0920*/  FADD R11, R8, R11 ;  /* 0x0000000b080b7221 */ /* 0x000fc60000000000 */
[C-C-:B----4-:R-:W-:Y:S01]  /*0930*/  @!P4 FADD R18, R5.reuse, -R4.reuse ;  /* 0x800000040512c221 */ /* 0x150fe20000000000 */
[----:B------:R-:W-:-:S04]  /*0940*/  @P4 FADD R18, R5, R4 ;  /* 0x0000000405124221 */ /* 0x000fc80000000000 */
[----:B------:R-:W-:-:S07]  /*0950*/  FADD R18, R11, R18 ;  /* 0x000000120b127221 */ /* 0x000fce0000000000 */
.L_x_3:
[----:B------:R-:W-:Y:S05]  /*0960*/  @!P0 BRA `(.L_x_2) ;  /* 0x0000000000908947 */ /* 0x000fea0003800000 */
[----:B------:R-:W-:Y:S02]  /*0970*/  ISETP.NE.AND P0, PT, R20, 0x1, PT ;  /* 0x000000011400780c */ /* 0x000fe40003f05270 */
[----:B------:R-:W-:-:S04]  /*0980*/  LOP3.LUT R4, R15, 0x1, RZ, 0xc0, !PT ;  /* 0x000000010f047812 */ /* 0x000fc800078ec0ff */
[----:B------:R-:W-:-:S07]  /*0990*/  ISETP.NE.U32.AND P2, PT, R4, 0x1, PT ;  /* 0x000000010400780c */ /* 0x000fce0003f45070 */
[----:B------:R-:W-:Y:S06]  /*09a0*/  @!P0 BRA `(.L_x_4) ;  /* 0x0000000000508947 */ /* 0x000fec0003800000 */
[C---:B------:R-:W-:Y:S02]  /*09b0*/  LEA R10, R16.reuse, UR4, 0x2 ;  /* 0x00000004100a7c11 */ /* 0x040fe4000f8e10ff */
[C---:B------:R-:W-:Y:S02]  /*09c0*/  LEA R11, R16.reuse, UR5, 0x2 ;  /* 0x00000005100b7c11 */ /* 0x040fe4000f8e10ff */
[----:B------:R-:W-:Y:S01]  /*09d0*/  IADD3 R16, PT, PT, R16, 0x2, RZ ;  /* 0x0000000210107810 */ /* 0x000fe20007ffe0ff */
[----:B0-----:R-:W0:Y:S04]  /*09e0*/  LDS.64 R4, [R10] ;  /* 0x000000000a047984 */ /* 0x001e280000000a00 */
[----:B------:R-:W1:Y:S04]  /*09f0*/  LDS R6, [R11] ;  /* 0x000000000b067984 */ /* 0x000e680000000800 */
[----:B------:R-:W2:Y:S01]  /*0a00*/  LDS R7, [R11+0x4] ;  /* 0x000004000b077984 */ /* 0x000ea20000000800 */
[C---:B0-----:R-:W-:Y:S01]  /*0a10*/  FMUL R9, R14.reuse, R4 ;  /* 0x000000040e097220 */ /* 0x041fe20000400000 */
[----:B------:R-:W-:-:S03]  /*0a20*/  FMUL R8, R14, R5 ;  /* 0x000000050e087220 */ /* 0x000fc60000400000 */
[----:B------:R-:W0:Y:S08]  /*0a30*/  F2I.CEIL.NTZ R4, R9 ;  /* 0x0000000900047305 */ /* 0x000e30000020b100 */
[----:B------:R-:W3:Y:S01]  /*0a40*/  F2I.CEIL.NTZ R5, R8 ;  /* 0x0000000800057305 */ /* 0x000ee2000020b100 */
[----:B0-----:R-:W-:-:S04]  /*0a50*/  LOP3.LUT R4, R4, 0x1, RZ, 0xc0, !PT ;  /* 0x0000000104047812 */ /* 0x001fc800078ec0ff */
[----:B------:R-:W-:Y:S02]  /*0a60*/  ISETP.NE.U32.AND P0, PT, R4, 0x1, PT ;  /* 0x000000010400780c */ /* 0x000fe40003f05070 */
[----:B---3--:R-:W-:-:S04]  /*0a70*/  LOP3.LUT R5, R5, 0x1, RZ, 0xc0, !PT ;  /* 0x0000000105057812 */ /* 0x008fc800078ec0ff */
[----:B------:R-:W-:-:S07]  /*0a80*/  ISETP.NE.U32.AND P1, PT, R5, 0x1, PT ;  /* 0x000000010500780c */ /* 0x000fce0003f25070 */
[C-C-:B-1----:R-:W-:Y:S01]  /*0a90*/  @!P0 FADD R5, R9.reuse, -R6.reuse ;  /* 0x8000000609058221 */ /* 0x142fe20000000000 */
[----:B------:R-:W-:-:S04]  /*0aa0*/  @P0 FADD R5, R9, R6 ;  /* 0x0000000609050221 */ /* 0x000fc80000000000 */
[----:B------:R-:W-:Y:S01]  /*0ab0*/  FADD R5, R18, R5 ;  /* 0x0000000512057221 */ /* 0x000fe20000000000 */
[C-C-:B--2---:R-:W-:Y:S01]  /*0ac0*/  @!P1 FADD R4, R8.reuse, -R7.reuse ;  /* 0x8000000708049221 */ /* 0x144fe20000000000 */
[----:B------:R-:W-:-:S04]  /*0ad0*/  @P1 FADD R4, R8, R7 ;  /* 0x0000000708041221 */ /* 0x000fc80000000000 */
[----:B------:R-:W-:-:S07]  /*0ae0*/  FADD R18, R5, R4 ;  /* 0x0000000405127221 */ /* 0x000fce0000000000 */
.L_x_4:
[----:B------:R-:W-:Y:S05]  /*0af0*/  @P2 BRA `(.L_x_2) ;  /* 0x00000000002c2947 */ /* 0x000fea0003800000 */
[C---:B------:R-:W-:Y:S02]  /*0b00*/  LEA R4, R16.reuse, UR4, 0x2 ;  /* 0x0000000410047c11 */ /* 0x040fe4000f8e10ff */
[----:B------:R-:W-:-:S03]  /*0b10*/  LEA R16, R16, UR5, 0x2 ;  /* 0x0000000510107c11 */ /* 0x000fc6000f8e10ff */
[----:B0-----:R-:W0:Y:S04]  /*0b20*/  LDS R5, [R4] ;  /* 0x0000000004057984 */ /* 0x001e280000000800 */
[----:B------:R-:W1:Y:S01]  /*0b30*/  LDS R16, [R16] ;  /* 0x0000000010107984 */ /* 0x000e620000000800 */
[----:B0-----:R-:W-:-:S04]  /*0b40*/  FMUL R7, R14, R5 ;  /* 0x000000050e077220 */ /* 0x001fc80000400000 */
[----:B------:R-:W0:Y:S02]  /*0b50*/  F2I.CEIL.NTZ R5, R7 ;  /* 0x0000000700057305 */ /* 0x000e24000020b100 */
[----:B0-----:R-:W-:-:S04]  /*0b60*/  LOP3.LUT R5, R5, 0x1, RZ, 0xc0, !PT ;  /* 0x0000000105057812 */ /* 0x001fc800078ec0ff */
[----:B------:R-:W-:-:S13]  /*0b70*/  ISETP.NE.U32.AND P0, PT, R5, 0x1, PT ;  /* 0x000000010500780c */ /* 0x000fda0003f05070 */
[C-C-:B-1----:R-:W-:Y:S01]  /*0b80*/  @!P0 FADD R5, R7.reuse, -R16.reuse ;  /* 0x8000001007058221 */ /* 0x142fe20000000000 */
[----:B------:R-:W-:-:S04]  /*0b90*/  @P0 FADD R5, R7, R16 ;  /* 0x0000001007050221 */ /* 0x000fc80000000000 */
[----:B------:R-:W-:-:S07]  /*0ba0*/  FADD R18, R18, R5 ;  /* 0x0000000512127221 */ /* 0x000fce0000000000 */
.L_x_2:
[----:B0-----:R-:W0:Y:S01]  /*0bb0*/  LDC.64 R4, c[0x0][0x390] ;  /* 0x0000e400ff047b82 */ /* 0x001e220000000a00 */
[C---:B------:R-:W-:Y:S01]  /*0bc0*/  ISETP.GE.U32.AND P0, PT, R15.reuse, 0x2, PT ;  /* 0x000000020f00780c */ /* 0x040fe20003f06070 */
[C---:B------:R-:W-:Y:S01]  /*0bd0*/  IMAD R13, R15.reuse, 0x8, R13 ;  /* 0x000000080f0d7824 */ /* 0x040fe200078e020d */
[----:B------:R-:W-:-:S05]  /*0be0*/  LEA R12, R15, R12, 0x3 ;  /* 0x0000000c0f0c7211 */ /* 0x000fca00078e18ff */
[----:B------:R1:W-:Y:S04]  /*0bf0*/  STS [R12], R18 ;  /* 0x000000120c007388 */ /* 0x0003e80000000800 */
[----:B------:R1:W-:Y:S01]  /*0c00*/  STS [R13], R18 ;  /* 0x000000120d007388 */ /* 0x0003e20000000800 */
[----:B0-----:R-:W-:-:S05]  /*0c10*/  IMAD.WIDE R4, R2, 0x4, R4 ;  /* 0x0000000402047825 */ /* 0x001fca00078e0204 */
[----:B------:R1:W-:Y:S01]  /*0c20*/  STG.E desc[UR8][R4.64], R18 ;  /* 0x0000001204007986 */ /* 0x0003e2000c101908 */
[----:B------:R-:W-:Y:S06]  /*0c30*/  BAR.SYNC.DEFER_BLOCKING 0x0 ;  /* 0x0000000000007b1d */ /* 0x000fec0000010000 */
[----:B------:R-:W-:Y:S05]  /*0c40*/  @!P0 BRA `(.L_x_5) ;  /* 0x0000000000548947 */ /* 0x000fea0003800000 */
.L_x_8:
[----:B------:R-:W-:Y:S01]  /*0c50*/  MOV R8, R15 ;  /* 0x0000000f00087202 */ /* 0x000fe20000000f00 */
[----:B------:R-:W-:Y:S01]  /*0c60*/  BSSY.RECONVERGENT B0, `(.L_x_6) ;  /* 0x0000010000007945 */ /* 0x000fe20003800200 */
[----:B------:R-:W-:-:S04]  /*0c70*/  SHF.R.U32.HI R15, RZ, 0x1, R15 ;  /* 0x00000001ff0f7819 */ /* 0x000fc8000001160f */
[----:B------:R-:W-:-:S13]  /*0c80*/  ISETP.GE.U32.AND P0, PT, R0, R15, PT ;  /* 0x0000000f0000720c */ /* 0x000fda0003f06070 */
[----:B0-----:R-:W-:Y:S05]  /*0c90*/  @P0 BRA `(.L_x_7) ;  /* 0x0000000000300947 */ /* 0x001fea0003800000 */
[C---:B------:R-:W-:Y:S01]  /*0ca0*/  LEA R2, R15.reuse, R12, 0x2 ;  /* 0x0000000c0f027211 */ /* 0x040fe200078e10ff */
[----:B-1----:R-:W-:Y:S01]  /*0cb0*/  LDS R5, [R12] ;  /* 0x000000000c057984 */ /* 0x002fe20000000800 */
[----:B------:R-:W-:-:S04]  /*0cc0*/  LEA R4, R15, R13, 0x2 ;  /* 0x0000000d0f047211 */ /* 0x000fc800078e10ff */
[----:B------:R-:W0:Y:S02]  /*0cd0*/  LDS R2, [R2] ;  /* 0x0000000002027984 */ /* 0x000e240000000800 */
[----:B0-----:R-:W-:-:S05]  /*0ce0*/  FADD R5, R2, R5 ;  /* 0x0000000502057221 */ /* 0x001fca0000000000 */
[----:B------:R-:W-:Y:S04]  /*0cf0*/  STS [R12], R5 ;  /* 0x000000050c007388 */ /* 0x000fe80000000800 */
[----:B------:R-:W0:Y:S04]  /*0d00*/  LDS R4, [R4] ;  /* 0x0000000004047984 */ /* 0x000e280000000800 */
[----:B------:R-:W1:Y:S01]  /*0d10*/  LDS R7, [R13] ;  /* 0x000000000d077984 */ /* 0x000e620000000800 */
[----:B0-----:R-:W0:Y:S02]  /*0d20*/  F2I.TRUNC.NTZ R6, R4 ;  /* 0x0000000400067305 */ /* 0x001e24000020f100 */
[----:B0-----:R-:W-:-:S04]  /*0d30*/  I2FP.F32.S32 R6, R6 ;  /* 0x0000000600067245 */ /* 0x001fc80000201400 */
[----:B-1----:R-:W-:-:S13]  /*0d40*/  FSETP.GEU.AND P0, PT, R7, R6, PT ;  /* 0x000000060700720b */ /* 0x002fda0003f0e000 */
[----:B------:R0:W-:Y:S02]  /*0d50*/  @!P0 STS [R13], R6 ;  /* 0x000000060d008388 */ /* 0x0001e40000000800 */
.L_x_7:
[----:B------:R-:W-:Y:S05]  /*0d60*/  BSYNC.RECONVERGENT B0 ;  /* 0x0000000000007941 */ /* 0x000fea0003800200 */
.L_x_6:
[----:B------:R-:W-:Y:S01]  /*0d70*/  BAR.SYNC.DEFER_BLOCKING 0x0 ;  /* 0x0000000000007b1d */ /* 0x000fe20000010000 */
[----:B------:R-:W-:-:S13]  /*0d80*/  ISETP.GT.U32.AND P0, PT, R8, 0x3, PT ;  /* 0x000000030800780c */ /* 0x000fda0003f04070 */
[----:B------:R-:W-:Y:S05]  /*0d90*/  @P0 BRA `(.L_x_8) ;  /* 0xfffffffc00ac0947 */ /* 0x000fea000383ffff */
.L_x_5:
[----:B------:R-:W-:-:S13]  /*0da0*/  ISETP.NE.AND P0, PT, R0, RZ, PT ;  /* 0x000000ff0000720c */ /* 0x000fda0003f05270 */
[----:B------:R-:W-:Y:S05]  /*0db0*/  @P0 EXIT ;  /* 0x000000000000094d */ /* 0x000fea0003800000 */
[----:B------:R-:W-:Y:S01]  /*0dc0*/  ULEA UR4, UR7, UR5, 0x2 ;  /* 0x0000000507047291 */ /* 0x000fe2000f8e10ff */
[----:B-1----:R-:W1:Y:S03]  /*0dd0*/  LDC.64 R4, c[0x0][0x398] ;  /* 0x0000e600ff047b82 */ /* 0x002e660000000a00 */
[----:B------:R-:W-:-:S05]  /*0de0*/  ULEA UR6, UR7, UR4, 0x2 ;  /* 0x0000000407067291 */ /* 0x000fca000f8e10ff */
[----:B------:R-:W2:Y:S01]  /*0df0*/  LDS R9, [UR4] ;  /* 0x00000004ff097984 */ /* 0x000ea20008000800 */
[----:B0-----:R-:W0:Y:S03]  /*0e00*/  LDC.64 R6, c[0x0][0x3a0] ;  /* 0x0000e800ff067b82 */ /* 0x001e260000000a00 */
[----:B------:R-:W3:Y:S01]  /*0e10*/  LDS R11, [UR6] ;  /* 0x00000006ff0b7984 */ /* 0x000ee20008000800 */
[----:B-1----:R-:W-:-:S04]  /*0e20*/  IMAD.WIDE.U32 R4, R3, 0x4, R4 ;  /* 0x0000000403047825 */ /* 0x002fc800078e0004 */
[----:B0-----:R-:W-:Y:S01]  /*0e30*/  IMAD.WIDE.U32 R2, R3, 0x4, R6 ;  /* 0x0000000403027825 */ /* 0x001fe200078e0006 */
[----:B--2---:R-:W-:Y:S04]  /*0e40*/  STG.E desc[UR8][R4.64], R9 ;  /* 0x0000000904007986 */ /* 0x004fe8000c101908 */
[----:B---3--:R-:W-:Y:S01]  /*0e50*/  STG.E desc[UR8][R2.64], R11 ;  /* 0x0000000b02007986 */ /* 0x008fe2000c101908 */
[----:B------:R-:W-:Y:S05]  /*0e60*/  EXIT ;  /* 0x000000000000794d */ /* 0x000fea0003800000 */
.L_x_9:
[----:B------:R-:W-:-:S00]  /*0e70*/  BRA `(.L_x_9) ;  /* 0xfffffffc00fc7947 */ /* 0x000fc0000383ffff */
[----:B------:R-:W-:-:S00]  /*0e80*/  NOP ;  /* 0x0000000000007918 */ /* 0x000fc00000000000 */
[----:B------:R-:W-:-:S00]  /*0e90*/  NOP ;  /* 0x0000000000007918 */ /* 0x000fc00000000000 */
[----:B------:R-:W-:-:S00]  /*0ea0*/  NOP ;  /* 0x0000000000007918 */ /* 0x000fc00000000000 */
[----:B------:R-:W-:-:S00]  /*0eb0*/  NOP ;  /* 0x0000000000007918 */ /* 0x000fc00000000000 */
[----:B------:R-:W-:-:S00]  /*0ec0*/  NOP ;  /* 0x0000000000007918 */ /* 0x000fc00000000000 */
[----:B------:R-:W-:-:S00]  /*0ed0*/  NOP ;  /* 0x0000000000007918 */ /* 0x000fc00000000000 */
[----:B------:R-:W-:-:S00]  /*0ee0*/  NOP ;  /* 0x0000000000007918 */ /* 0x000fc00000000000 */
[----:B------:R-:W-:-:S00]  /*0ef0*/  NOP ;  /* 0x0000000000007918 */ /* 0x000fc00000000000 */
.L_x_16:


//--------------------- .text._Z27transformacionSinCompartidaPfS_S_i --------------------------
	.section	.text._Z27transformacionSinCompartidaPfS_S_i,"ax",@progbits
	.align	128
        .global         _Z27transformacionSinCompartidaPfS_S_i
        .type           _Z27transformacionSinCompartidaPfS_S_i,@function
        .size           _Z27transformacionSinCompartidaPfS_S_i,(.L_x_17 - _Z27transformacionSinCompartidaPfS_S_i)
        .other          _Z27transformacionSinCompartidaPfS_S_i,@"STO_CUDA_ENTRY STV_DEFAULT"
_Z27transformacionSinCompartidaPfS_S_i:
.text._Z27transformacionSinCompartidaPfS_S_i:
[----:B------:R-:W-:Y:S01]  /*0000*/  LDC R1, c[0x0][0x37c] ;  /* 0x0000df00ff017b82 */ /* 0x000fe20000000800 */
[----:B------:R-:W0:Y:S07]  /*0010*/  S2R R0, SR_TID.X ;  /* 0x0000000000007919 */ /* 0x000e2e0000002100 */
[----:B------:R-:W1:Y:S01]  /*0020*/  LDC R5, c[0x0][0x398] ;  /* 0x0000e600ff057b82 */ /* 0x000e620000000800 */
[----:B------:R-:W0:Y:S01]  /*0030*/  LDCU UR13, c[0x0][0x360] ;  /* 0x00006c00ff0d77ac */ /* 0x000e220008000800 */
[----:B------:R-:W0:Y:S02]  /*0040*/  S2R R3, SR_CTAID.X ;  /* 0x0000000000037919 */ /* 0x000e240000002500 */
[----:B0-----:R-:W-:-:S05]  /*0050*/  IMAD R0, R3, UR13, R0 ;  /* 0x0000000d03007c24 */ /* 0x001fca000f8e0200 */
[----:B-1----:R-:W-:-:S13]  /*0060*/  ISETP.GE.AND P0, PT, R0, R5, PT ;  /* 0x000000050000720c */ /* 0x002fda0003f06270 */
[----:B------:R-:W-:Y:S05]  /*0070*/  @P0 EXIT ;  /* 0x000000000000094d */ /* 0x000fea0003800000 */
[-C--:B------:R-:W-:Y:S01]  /*0080*/  IABS R7, R0.reuse ;  /* 0x0000000000077213 */ /* 0x080fe20000000000 */
[----:B------:R-:W-:Y:S01]  /*0090*/  UISETP.GE.U32.AND UP0, UPT, UR13, 0x8, UPT ;  /* 0x000000080d00788c */ /* 0x000fe2000bf06070 */
[----:B------:R-:W-:Y:S01]  /*00a0*/  IABS R8, R5 ;  /* 0x0000000500087213 */ /* 0x000fe20000000000 */
[----:B------:R-:W-:Y:S01]  /*00b0*/  ULOP3.LUT UR12, UR13, 0x7, URZ, 0xc0, !UPT ;  /* 0x000000070d0c7892 */ /* 0x000fe2000f8ec0ff */
[----:B------:R-:W0:Y:S01]  /*00c0*/  I2F.RP R4, R7 ;  /* 0x0000000700047306 */ /* 0x000e220000209400 */
[----:B------:R-:W-:Y:S01]  /*00d0*/  IABS R10, R0 ;  /* 0x00000000000a7213 */ /* 0x000fe20000000000 */
[----:B------:R-:W-:Y:S01]  /*00e0*/  UMOV UR4, URZ ;  /* 0x000000ff00047c82 */ /* 0x000fe20008000000 */
[----:B------:R-:W1:Y:S05]  /*00f0*/  LDCU.64 UR14, c[0x0][0x358] ;  /* 0x00006b00ff0e77ac */ /* 0x000e6a0008000a00 */
[----:B0-----:R-:W0:Y:S02]  /*0100*/  MUFU.RCP R4, R4 ;  /* 0x0000000400047308 */ /* 0x001e240000001000 */
[----:B0-----:R-:W-:-:S02]  /*0110*/  IADD3 R2, PT, PT, R4, 0xffffffe, RZ ;  /* 0x0ffffffe04027810 */ /* 0x001fc40007ffe0ff */
[----:B------:R-:W-:-:S04]  /*0120*/  IADD3 R4, PT, PT, RZ, -R10, RZ ;  /* 0x8000000aff047210 */ /* 0x000fc80007ffe0ff */
[----:B------:R0:W2:Y:S02]  /*0130*/  F2I.FTZ.U32.TRUNC.NTZ R3, R2 ;  /* 0x0000000200037305 */ /* 0x0000a4000021f000 */
[----:B0-----:R-:W-:Y:S01]  /*0140*/  HFMA2 R2, -RZ, RZ, 0, 0 ;  /* 0x00000000ff027431 */ /* 0x001fe200000001ff */
[----:B--2---:R-:W-:-:S05]  /*0150*/  IADD3 R6, PT, PT, RZ, -R3, RZ ;  /* 0x80000003ff067210 */ /* 0x004fca0007ffe0ff */
[----:B------:R-:W-:Y:S01]  /*0160*/  IMAD R9, R6, R7, RZ ;  /* 0x0000000706097224 */ /* 0x000fe200078e02ff */
[----:B------:R-:W-:Y:S01]  /*0170*/  MOV R6, R8 ;  /* 0x0000000800067202 */ /* 0x000fe20000000f00 */
[----:B------:R-:W-:Y:S02]  /*0180*/  HFMA2 R8, -RZ, RZ, 0, 0 ;  /* 0x00000000ff087431 */ /* 0x000fe400000001ff */
[----:B------:R-:W-:-:S06]  /*0190*/  IMAD.HI.U32 R3, R3, R9, R2 ;  /* 0x0000000903037227 */ /* 0x000fcc00078e0002 */
[----:B------:R-:W-:-:S04]  /*01a0*/  IMAD.HI.U32 R3, R3, R6, RZ ;  /* 0x0000000603037227 */ /* 0x000fc800078e00ff */
[----:B------:R-:W-:Y:S01]  /*01b0*/  IMAD R2, R3, R4, R6 ;  /* 0x0000000403027224 */ /* 0x000fe200078e0206 */
[----:B------:R-:W-:-:S04]  /*01c0*/  I2FP.F32.S32 R4, R0 ;  /* 0x0000000000047245 */ /* 0x000fc80000201400 */
[----:B------:R-:W-:-:S13]  /*01d0*/  ISETP.GT.U32.AND P1, PT, R7, R2, PT ;  /* 0x000000020700720c */ /* 0x000fda0003f24070 */
[-C--:B------:R-:W-:Y:S02]  /*01e0*/  @!P1 IADD3 R2, PT, PT, R2, -R7.reuse, RZ ;  /* 0x8000000702029210 */ /* 0x080fe40007ffe0ff */
[----:B------:R-:W-:Y:S02]  /*01f0*/  @!P1 IADD3 R3, PT, PT, R3, 0x1, RZ ;  /* 0x0000000103039810 */ /* 0x000fe40007ffe0ff */
[----:B------:R-:W-:Y:S02]  /*0200*/  ISETP.GE.U32.AND P0, PT, R2, R7, PT ;  /* 0x000000070200720c */ /* 0x000fe40003f06070 */
[C---:B------:R-:W-:Y:S02]  /*0210*/  LOP3.LUT R2, R0.reuse, R5, RZ, 0x3c, !PT ;  /* 0x0000000500027212 */ /* 0x040fe400078e3cff */
[----:B------:R-:W-:Y:S02]  /*0220*/  ISETP.NE.AND P1, PT, R0, RZ, PT ;  /* 0x000000ff0000720c */ /* 0x000fe40003f25270 */
[----:B------:R-:W-:-:S07]  /*0230*/  ISETP.GE.AND P2, PT, R2, RZ, PT ;  /* 0x000000ff0200720c */ /* 0x000fce0003f46270 */
[----:B------:R-:W-:-:S06]  /*0240*/  @P0 IADD3 R3, PT, PT, R3, 0x1, RZ ;  /* 0x0000000103030810 */ /* 0x000fcc0007ffe0ff */
[----:B------:R-:W-:Y:S02]  /*0250*/  @!P2 IADD3 R3, PT, PT, -R3, RZ, RZ ;  /* 0x000000ff0303a210 */ /* 0x000fe40007ffe1ff */
[----:B------:R-:W-:-:S05]  /*0260*/  @!P1 LOP3.LUT R3, RZ, R0, RZ, 0x33, !PT ;  /* 0x00000000ff039212 */ /* 0x000fca00078e33ff */
[----:B------:R-:W-:Y:S01]  /*0270*/  IMAD R5, R3, UR13, RZ ;  /* 0x0000000d03057c24 */ /* 0x000fe2000f8e02ff */
[----:B-1----:R-:W-:Y:S06]  /*0280*/  BRA.U !UP0, `(.L_x_10) ;  /* 0x0000000508707547 */ /* 0x002fec000b800000 */
[----:B------:R-:W0:Y:S01]  /*0290*/  LDCU.128 UR8, c[0x0][0x380] ;  /* 0x00007000ff0877ac */ /* 0x000e220008000c00 */
[----:B------:R-:W-:Y:S02]  /*02a0*/  MOV R8, RZ ;  /* 0x000000ff00087202 */ /* 0x000fe40000000f00 */
[----:B------:R-:W-:Y:S01]  /*02b0*/  MOV R6, R5 ;  /* 0x0000000500067202 */ /* 0x000fe20000000f00 */
[----:B------:R-:W-:Y:S02]  /*02c0*/  ULOP3.LUT UR5, UR13, 0xfffffff8, URZ, 0xc0, !UPT ;  /* 0xfffffff80d057892 */ /* 0x000fe4000f8ec0ff */
[----:B------:R-:W-:Y:S02]  /*02d0*/  ULOP3.LUT UR4, UR13, 0x7f8, URZ, 0xc0, !UPT ;  /* 0x000007f80d047892 */ /* 0x000fe4000f8ec0ff */
[----:B------:R-:W-:Y:S02]  /*02e0*/  UIADD3 UR5, UPT, UPT, -UR5, URZ, URZ ;  /* 0x000000ff05057290 */ /* 0x000fe4000fffe1ff */
[----:B0-----:R-:W-:-:S02]  /*02f0*/  UIADD3 UR8, UP0, UPT, UR8, 0x10, URZ ;  /* 0x0000001008087890 */ /* 0x001fc4000ff1e0ff */
[----:B------:R-:W-:Y:S02]  /*0300*/  UIADD3 UR6, UP1, UPT, UR10, 0x10, URZ ;  /* 0x000000100a067890 */ /* 0x000fe4000ff3e0ff */
[----:B------:R-:W-:Y:S02]  /*0310*/  UIADD3.X UR9, UPT, UPT, URZ, UR9, URZ, UP0, !UPT ;  /* 0x00000009ff097290 */ /* 0x000fe400087fe4ff */
[----:B------:R-:W-:-:S12]  /*0320*/  UIADD3.X UR7, UPT, UPT, URZ, UR11, URZ, UP1, !UPT ;  /* 0x0000000bff077290 */ /* 0x000fd80008ffe4ff */
.L_x_11:
[----:B------:R-:W-:Y:S02]  /*0330*/  MOV R18, UR8 ;  /* 0x0000000800127c02 */ /* 0x000fe40008000f00 */
[----:B------:R-:W-:-:S03]  /*0340*/  MOV R19, UR9 ;  /* 0x0000000900137c02 */ /* 0x000fc60008000f00 */
[----:B------:R-:W-:-:S05]  /*0350*/  IMAD.WIDE R18, R6, 0x4, R18 ;  /* 0x0000000406127825 */ /* 0x000fca00078e0212 */
[----:B------:R-:W2:Y:S01]  /*0360*/  LDG.E R29, desc[UR14][R18.64+-0x10] ;  /* 0xfffff00e121d7981 */ /* 0x000ea2000c1e1900 */
[----:B------:R-:W-:Y:S02]  /*0370*/  MOV R2, UR6 ;  /* 0x0000000600027c02 */ /* 0x000fe40008000f00 */
[----:B------:R-:W-:Y:S01]  /*0380*/  MOV R3, UR7 ;  /* 0x0000000700037c02 */ /* 0x000fe20008000f00 */
[----:B------:R-:W3:Y:S04]  /*0390*/  LDG.E R21, desc[UR14][R18.64+-0xc] ;  /* 0xfffff40e12157981 */ /* 0x000ee8000c1e1900 */
[----:B------:R-:W4:Y:S01]  /*03a0*/  LDG.E R27, desc[UR14][R18.64+-0x8] ;  /* 0xfffff80e121b7981 */ /* 0x000f22000c1e1900 */
[----:B------:R-:W-:-:S03]  /*03b0*/  IMAD.WIDE R2, R6, 0x4, R2 ;  /* 0x0000000406027825 */ /* 0x000fc600078e0202 */
[----:B------:R-:W5:Y:S04]  /*03c0*/  LDG.E R23, desc[UR14][R18.64+-0x4] ;  /* 0xfffffc0e12177981 */ /* 0x000f68000c1e1900 */
[----:B------:R-:W5:Y:S04]  /*03d0*/  LDG.E R25, desc[UR14][R18.64] ;  /* 0x0000000e12197981 */ /* 0x000f68000c1e1900 */
[----:B------:R-:W5:Y:S04]  /*03e0*/  LDG.E R20, desc[UR14][R2.64+-0x10] ;  /* 0xfffff00e02147981 */ /* 0x000f68000c1e1900 */
[----:B------:R-:W5:Y:S04]  /*03f0*/  LDG.E R9, desc[UR14][R18.64+0x4] ;  /* 0x0000040e12097981 */ /* 0x000f68000c1e1900 */
[----:B------:R-:W5:Y:S04]  /*0400*/  LDG.E R7, desc[UR14][R18.64+0x8] ;  /* 0x0000080e12077981 */ /* 0x000f68000c1e1900 */
[----:B------:R4:W5:Y:S04]  /*0410*/  LDG.E R13, desc[UR14][R18.64+0xc] ;  /* 0x00000c0e120d7981 */ /* 0x000968000c1e1900 */
[----:B------:R-:W5:Y:S04]  /*0420*/  LDG.E R16, desc[UR14][R2.64+-0xc] ;  /* 0xfffff40e02107981 */ /* 0x000f68000c1e1900 */
[----:B------:R-:W5:Y:S04]  /*0430*/  LDG.E R15, desc[UR14][R2.64+-0x8] ;  /* 0xfffff80e020f7981 */ /* 0x000f68000c1e1900 */
[----:B------:R-:W5:Y:S04]  /*0440*/  LDG.E R14, desc[UR14][R2.64+-0x4] ;  /* 0xfffffc0e020e7981 */ /* 0x000f68000c1e1900 */
[----:B------:R-:W5:Y:S04]  /*0450*/  LDG.E R12, desc[UR14][R2.64] ;  /* 0x0000000e020c7981 */ /* 0x000f68000c1e1900 */
[----:B------:R-:W5:Y:S04]  /*0460*/  LDG.E R11, desc[UR14][R2.64+0x4] ;  /* 0x0000040e020b7981 */ /* 0x000f68000c1e1900 */
[----:B------:R-:W5:Y:S04]  /*0470*/  LDG.E R10, desc[UR14][R2.64+0x8] ;  /* 0x0000080e020a7981 */ /* 0x000f68000c1e1900 */
[----:B------:R0:W5:Y:S01]  /*0480*/  LDG.E R17, desc[UR14][R2.64+0xc] ;  /* 0x00000c0e02117981 */ /* 0x000162000c1e1900 */
[----:B------:R-:W-:-:S04]  /*0490*/  UIADD3 UR5, UPT, UPT, UR5, 0x8, URZ ;  /* 0x0000000805057890 */ /* 0x000fc8000fffe0ff */
[----:B------:R-:W-:Y:S01]  /*04a0*/  UISETP.NE.AND UP0, UPT, UR5, URZ, UPT ;  /* 0x000000ff0500728c */ /* 0x000fe2000bf05270 */
[----:B------:R-:W-:Y:S01]  /*04b0*/  IADD3 R6, PT, PT, R6, 0x8, RZ ;  /* 0x0000000806067810 */ /* 0x000fe20007ffe0ff */
[----:B--2---:R-:W-:-:S04]  /*04c0*/  FMUL R29, R4, R29 ;  /* 0x0000001d041d7220 */ /* 0x004fc80000400000 */
[----:B------:R-:W1:Y:S01]  /*04d0*/  F2I.CEIL.NTZ R22, R29 ;  /* 0x0000001d00167305 */ /* 0x000e62000020b100 */
[C---:B---3--:R-:W-:Y:S01]  /*04e0*/  FMUL R21, R4.reuse, R21 ;  /* 0x0000001504157220 */ /* 0x048fe20000400000 */
[----:B----4-:R-:W-:-:S06]  /*04f0*/  FMUL R18, R4, R27 ;  /* 0x0000001b04127220 */ /* 0x010fcc0000400000 */
[----:B------:R-:W2:Y:S01]  /*0500*/  F2I.CEIL.NTZ R24, R21 ;  /* 0x0000001500187305 */ /* 0x000ea2000020b100 */
[----:B-----5:R-:W-:Y:S01]  /*0510*/  FMUL R23, R4, R23 ;  /* 0x0000001704177220 */ /* 0x020fe20000400000 */
[----:B-1----:R-:W-:-:S04]  /*0520*/  LOP3.LUT R22, R22, 0x1, RZ, 0xc0, !PT ;  /* 0x0000000116167812 */ /* 0x002fc800078ec0ff */
[----:B------:R-:W-:Y:S02]  /*0530*/  ISETP.NE.U32.AND P0, PT, R22, 0x1, PT ;  /* 0x000000011600780c */ /* 0x000fe40003f05070 */
[----:B------:R-:W1:Y:S01]  /*0540*/  F2I.CEIL.NTZ R22, R18 ;  /* 0x0000001200167305 */ /* 0x000e62000020b100 */
[----:B------:R-:W-:-:S07]  /*0550*/  FMUL R25, R4, R25 ;  /* 0x0000001904197220 */ /* 0x000fce0000400000 */
[----:B0-----:R-:W0:Y:S01]  /*0560*/  F2I.CEIL.NTZ R3, R23 ;  /* 0x0000001700037305 */ /* 0x001e22000020b100 */
[----:B--2---:R-:W-:Y:S02]  /*0570*/  LOP3.LUT R24, R24, 0x1, RZ, 0xc0, !PT ;  /* 0x0000000118187812 */ /* 0x004fe400078ec0ff */
[C-C-:B------:R-:W-:Y:S01]  /*0580*/  @P0 FADD R19, R29.reuse, R20.reuse ;  /* 0x000000141d130221 */ /* 0x140fe20000000000 */
[----:B------:R-:W-:Y:S01]  /*0590*/  @!P0 FADD R19, R29, -R20 ;  /* 0x800000141d138221 */ /* 0x000fe20000000000 */
[----:B------:R-:W-:-:S03]  /*05a0*/  FMUL R20, R4, R9 ;  /* 0x0000000904147220 */ /* 0x000fc60000400000 */
[----:B------:R-:W2:Y:S01]  /*05b0*/  F2I.CEIL.NTZ R2, R25 ;  /* 0x0000001900027305 */ /* 0x000ea2000020b100 */
[----:B-1----:R-:W-:Y:S01]  /*05c0*/  LOP3.LUT R22, R22, 0x1, RZ, 0xc0, !PT ;  /* 0x0000000116167812 */ /* 0x002fe200078ec0ff */
[----:B------:R-:W-:Y:S01]  /*05d0*/  FMUL R7, R4, R7 ;  /* 0x0000000704077220 */ /* 0x000fe20000400000 */
[----:B------:R-:W-:Y:S01]  /*05e0*/  ISETP.NE.U32.AND P1, PT, R24, 0x1, PT ;  /* 0x000000011800780c */ /* 0x000fe20003f25070 */
[----:B------:R-:W-:Y:S01]  /*05f0*/  FMUL R24, R4, R13 ;  /* 0x0000000d04187220 */ /* 0x000fe20000400000 */
[----:B------:R-:W-:-:S03]  /*0600*/  ISETP.NE.U32.AND P2, PT, R22, 0x1, PT ;  /* 0x000000011600780c */ /* 0x000fc60003f45070 */
[----:B------:R-:W1:Y:S01]  /*0610*/  F2I.CEIL.NTZ R9, R20 ;  /* 0x0000001400097305 */ /* 0x000e62000020b100 */
[----:B0-----:R-:W-:-:S04]  /*0620*/  LOP3.LUT R3, R3, 0x1, RZ, 0xc0, !PT ;  /* 0x0000000103037812 */ /* 0x001fc800078ec0ff */
[----:B------:R-:W-:-:S03]  /*0630*/  ISETP.NE.U32.AND P0, PT, R3, 0x1, PT ;  /* 0x000000010300780c */ /* 0x000fc60003f05070 */
[----:B------:R-:W0:Y:S01]  /*0640*/  F2I.CEIL.NTZ R22, R7 ;  /* 0x0000000700167305 */ /* 0x000e22000020b100 */
[----:B--2---:R-:W-:Y:S01]  /*0650*/  LOP3.LUT R2, R2, 0x1, RZ, 0xc0, !PT ;  /* 0x0000000102027812 */ /* 0x004fe200078ec0ff */
[----:B------:R-:W-:-:S06]  /*0660*/  @!P1 FADD R13, R21, -R16 ;  /* 0x80000010150d9221 */ /* 0x000fcc0000000000 */
[----:B------:R-:W2:Y:S01]  /*0670*/  F2I.CEIL.NTZ R3, R24 ;  /* 0x0000001800037305 */ /* 0x000ea2000020b100 */
[----:B------:R-:W-:Y:S01]  /*0680*/  @P1 FADD R13, R21, R16 ;  /* 0x00000010150d1221 */ /* 0x000fe20000000000 */
[----:B------:R-:W-:Y:S01]  /*0690*/  ISETP.NE.U32.AND P1, PT, R2, 0x1, PT ;  /* 0x000000010200780c */ /* 0x000fe20003f25070 */
[----:B------:R-:W-:Y:S01]  /*06a0*/  FADD R8, R19, R8 ;  /* 0x0000000813087221 */ /* 0x000fe20000000000 */
[----:B-1----:R-:W-:Y:S01]  /*06b0*/  LOP3.LUT R9, R9, 0x1, RZ, 0xc0, !PT ;  /* 0x0000000109097812 */ /* 0x002fe200078ec0ff */
[C-C-:B------:R-:W-:Y:S01]  /*06c0*/  @!P2 FADD R2, R18.reuse, -R15.reuse ;  /* 0x8000000f1202a221 */ /* 0x140fe20000000000 */
[----:B------:R-:W-:Y:S01]  /*06d0*/  @P2 FADD R2, R18, R15 ;  /* 0x0000000f12022221 */ /* 0x000fe20000000000 */
[----:B0-----:R-:W-:Y:S01]  /*06e0*/  LOP3.LUT R22, R22, 0x1, RZ, 0xc0, !PT ;  /* 0x0000000116167812 */ /* 0x001fe200078ec0ff */
[----:B------:R-:W-:Y:S01]  /*06f0*/  FADD R13, R8, R13 ;  /* 0x0000000d080d7221 */ /* 0x000fe20000000000 */
[----:B------:R-:W-:Y:S01]  /*0700*/  ISETP.NE.U32.AND P2, PT, R9, 0x1, PT ;  /* 0x000000010900780c */ /* 0x000fe20003f45070 */
[C-C-:B------:R-:W-:Y:S01]  /*0710*/  @!P0 FADD R8, R23.reuse, -R14.reuse ;  /* 0x8000000e17088221 */ /* 0x140fe20000000000 */
[----:B------:R-:W-:Y:S01]  /*0720*/  @P0 FADD R8, R23, R14 ;  /* 0x0000000e17080221 */ /* 0x000fe20000000000 */
[----:B------:R-:W-:Y:S01]  /*0730*/  ISETP.NE.U32.AND P0, PT, R22, 0x1, PT ;  /* 0x000000011600780c */ /* 0x000fe20003f05070 */
[----:B------:R-:W-:Y:S01]  /*0740*/  FADD R13, R13, R2 ;  /* 0x000000020d0d7221 */ /* 0x000fe20000000000 */
[----:B--2---:R-:W-:Y:S01]  /*0750*/  LOP3.LUT R3, R3, 0x1, RZ, 0xc0, !PT ;  /* 0x0000000103037812 */ /* 0x004fe200078ec0ff */
[----:B------:R-:W-:-:S02]  /*0760*/  @!P1 FADD R2, R25, -R12 ;  /* 0x8000000c19029221 */ /* 0x000fc40000000000 */
[----:B------:R-:W-:Y:S01]  /*0770*/  FADD R13, R13, R8 ;  /* 0x000000080d0d7221 */ /* 0x000fe20000000000 */
[----:B------:R-:W-:Y:S01]  /*0780*/  ISETP.NE.U32.AND P3, PT, R3, 0x1, PT ;  /* 0x000000010300780c */ /* 0x000fe20003f65070 */
[----:B------:R-:W-:-:S03]  /*0790*/  @P1 FADD R2, R25, R12 ;  /* 0x0000000c19021221 */ /* 0x000fc60000000000 */
[C-C-:B------:R-:W-:Y:S01]  /*07a0*/  @!P2 FADD R3, R20.reuse, -R11.reuse ;  /* 0x8000000b1403a221 */ /* 0x140fe20000000000 */
[----:B------:R-:W-:Y:S01]  /*07b0*/  @P2 FADD R3, R20, R11 ;  /* 0x0000000b14032221 */ /* 0x000fe20000000000 */
[----:B------:R-:W-:Y:S01]  /*07c0*/  FADD R12, R13, R2 ;  /* 0x000000020d0c7221 */ /* 0x000fe20000000000 */
[C-C-:B------:R-:W-:Y:S01]  /*07d0*/  @!P0 FADD R2, R7.reuse, -R10.reuse ;  /* 0x8000000a07028221 */ /* 0x140fe20000000000 */
[----:B------:R-:W-:Y:S02]  /*07e0*/  @P0 FADD R2, R7, R10 ;  /* 0x0000000a07020221 */ /* 0x000fe40000000000 */
[----:B------:R-:W-:-:S03]  /*07f0*/  FADD R3, R12, R3 ;  /* 0x000000030c037221 */ /* 0x000fc60000000000 */
[C-C-:B------:R-:W-:Y:S01]  /*0800*/  @!P3 FADD R8, R24.reuse, -R17.reuse ;  /* 0x800000111808b221 */ /* 0x140fe20000000000 */
[----:B------:R-:W-:Y:S01]  /*0810*/  @P3 FADD R8, R24, R17 ;  /* 0x0000001118083221 */ /* 0x000fe20000000000 */
[----:B------:R-:W-:-:S04]  /*0820*/  FADD R3, R3, R2 ;  /* 0x0000000203037221 */ /* 0x000fc80000000000 */
[----:B------:R-:W-:Y:S01]  /*0830*/  FADD R8, R3, R8 ;  /* 0x0000000803087221 */ /* 0x000fe20000000000 */
[----:B------:R-:W-:Y:S06]  /*0840*/  BRA.U UP0, `(.L_x_11) ;  /* 0xfffffff900b87547 */ /* 0x000fec000b83ffff */
.L_x_10:
[----:B------:R-:W-:-:S09]  /*0850*/  UISETP.NE.AND UP0, UPT, UR12, URZ, UPT ;  /* 0x000000ff0c00728c */ /* 0x000fd2000bf05270 */
[----:B------:R-:W-:Y:S05]  /*0860*/  BRA.U !UP0, `(.L_x_12) ;  /* 0x0000000508687547 */ /* 0x000fea000b800000 */
[----:B------:R-:W-:Y:S02]  /*0870*/  UISETP.GE.U32.AND UP0, UPT, UR12, 0x4, UPT ;  /* 0x000000040c00788c */ /* 0x000fe4000bf06070 */
[----:B------:R-:W-:-:S04]  /*0880*/  ULOP3.LUT UR5, UR13, 0x3, URZ, 0xc0, !UPT ;  /* 0x000000030d057892 */ /* 0x000fc8000f8ec0ff */
[----:B------:R-:W-:-:S03]  /*0890*/  UISETP.NE.AND UP1, UPT, UR5, URZ, UPT ;  /* 0x000000ff0500728c */ /* 0x000fc6000bf25270 */
[----:B------:R-:W-:Y:S08]  /*08a0*/  BRA.U !UP0, `(.L_x_13) ;  /* 0x0000000108a87547 */ /* 0x000ff0000b800000 */
[----:B------:R-:W0:Y:S01]  /*08b0*/  LDC.64 R2, c[0x0][0x380] ;  /* 0x0000e000ff027b82 */ /* 0x000e220000000a00 */
[----:B------:R-:W-:-:S05]  /*08c0*/  IADD3 R13, PT, PT, R5, UR4, RZ ;  /* 0x00000004050d7c10 */ /* 0x000fca000fffe0ff */
[C---:B0-----:R-:W-:Y:S02]  /*08d0*/  IMAD.WIDE R10, R13.reuse, 0x4, R2 ;  /* 0x000000040d0a7825 */ /* 0x041fe400078e0202 */
[----:B------:R-:W0:Y:S03]  /*08e0*/  LDC.64 R2, c[0x0][0x388] ;  /* 0x0000e200ff027b82 */ /* 0x000e260000000a00 */
[----:B------:R-:W2:Y:S04]  /*08f0*/  LDG.E R7, desc[UR14][R10.64] ;  /* 0x0000000e0a077981 */ /* 0x000ea8000c1e1900 */
[----:B------:R-:W3:Y:S04]  /*0900*/  LDG.E R15, desc[UR14][R10.64+0x4] ;  /* 0x0000040e0a0f7981 */ /* 0x000ee8000c1e1900 */
[----:B------:R-:W4:Y:S04]  /*0910*/  LDG.E R17, desc[UR14][R10.64+0x8] ;  /* 0x0000080e0a117981 */ /* 0x000f28000c1e1900 */
[----:B------:R-:W5:Y:S01]  /*0920*/  LDG.E R19, desc[UR14][R10.64+0xc] ;  /* 0x00000c0e0a137981 */ /* 0x000f62000c1e1900 */
[----:B0-----:R-:W-:-:S05]  /*0930*/  IMAD.WIDE R12, R13, 0x4, R2 ;  /* 0x000000040d0c7825 */ /* 0x001fca00078e0202 */
[----:B------:R-:W5:Y:S04]  /*0940*/  LDG.E R9, desc[UR14][R12.64] ;  /* 0x0000000e0c097981 */ /* 0x000f68000c1e1900 */
[----:B------:R-:W5:Y:S04]  /*0950*/  LDG.E R6, desc[UR14][R12.64+0x4] ;  /* 0x0000040e0c067981 */ /* 0x000f68000c1e1900 */
[----:B------:R-:W5:Y:S04]  /*0960*/  LDG.E R2, desc[UR14][R12.64+0x8] ;  /* 0x0000080e0c027981 */ /* 0x000f68000c1e1900 */
[----:B------:R-:W5:Y:S01]  /*0970*/  LDG.E R3, desc[UR14][R12.64+0xc] ;  /* 0x00000c0e0c037981 */ /* 0x000f62000c1e1900 */
[----:B------:R-:W-:Y:S01]  /*0980*/  UIADD3 UR4, UPT, UPT, UR4, 0x4, URZ ;  /* 0x0000000404047890 */ /* 0x000fe2000fffe0ff */
[----:B--2---:R-:W-:-:S04]  /*0990*/  FMUL R16, R4, R7 ;  /* 0x0000000704107220 */ /* 0x004fc80000400000 */
[----:B------:R-:W0:Y:S01]  /*09a0*/  F2I.CEIL.NTZ R7, R16 ;  /* 0x0000001000077305 */ /* 0x000e22000020b100 */
[C---:B---3--:R-:W-:Y:S01]  /*09b0*/  FMUL R15, R4.reuse, R15 ;  /* 0x0000000f040f7220 */ /* 0x048fe20000400000 */
[----:B----4-:R-:W-:-:S06]  /*09c0*/  FMUL R17, R4, R17 ;  /* 0x0000001104117220 */ /* 0x010fcc0000400000 */
[----:B------:R-:W1:Y:S01]  /*09d0*/  F2I.CEIL.NTZ R14, R15 ;  /* 0x0000000f000e7305 */ /* 0x000e62000020b100 */
[----:B-----5:R-:W-:Y:S01]  /*09e0*/  FMUL R18, R4, R19 ;  /* 0x0000001304127220 */ /* 0x020fe20000400000 */
[----:B0-----:R-:W-:-:S06]  /*09f0*/  LOP3.LUT R7, R7, 0x1, RZ, 0xc0, !PT ;  /* 0x0000000107077812 */ /* 0x001fcc00078ec0ff */
[----:B------:R-:W0:Y:S01]  /*0a00*/  F2I.CEIL.NTZ R10, R17 ;  /* 0x00000011000a7305 */ /* 0x000e22000020b100 */
[----:B------:R-:W-:Y:S02]  /*0a10*/  ISETP.NE.U32.AND P0, PT, R7, 0x1, PT ;  /* 0x000000010700780c */ /* 0x000fe40003f05070 */
[----:B-1----:R-:W-:-:S05]  /*0a20*/  LOP3.LUT R14, R14, 0x1, RZ, 0xc0, !PT ;  /* 0x000000010e0e7812 */ /* 0x002fca00078ec0ff */
[----:B------:R-:W1:Y:S01]  /*0a30*/  F2I.CEIL.NTZ R11, R18 ;  /* 0x00000012000b7305 */ /* 0x000e62000020b100 */
[----:B------:R-:W-:Y:S02]  /*0a40*/  ISETP.NE.U32.AND P1, PT, R14, 0x1, PT ;  /* 0x000000010e00780c */ /* 0x000fe40003f25070 */
[----:B0-----:R-:W-:-:S03]  /*0a50*/  LOP3.LUT R10, R10, 0x1, RZ, 0xc0, !PT ;  /* 0x000000010a0a7812 */ /* 0x001fc600078ec0ff */
[C-C-:B------:R-:W-:Y:S01]  /*0a60*/  @!P0 FADD R7, R16.reuse, -R9.reuse ;  /* 0x8000000910078221 */ /* 0x140fe20000000000 */
[----:B------:R-:W-:Y:S01]  /*0a70*/  @P0 FADD R7, R16, R9 ;  /* 0x0000000910070221 */ /* 0x000fe20000000000 */
[----:B------:R-:W-:-:S03]  /*0a80*/  ISETP.NE.U32.AND P2, PT, R10, 0x1, PT ;  /* 0x000000010a00780c */ /* 0x000fc60003f45070 */
[----:B------:R-:W-:Y:S01]  /*0a90*/  FADD R10, R8, R7 ;  /* 0x00000007080a7221 */ /* 0x000fe20000000000 */
[----:B-1----:R-:W-:Y:S02]  /*0aa0*/  LOP3.LUT R11, R11, 0x1, RZ, 0xc0, !PT ;  /* 0x000000010b0b7812 */ /* 0x002fe400078ec0ff */
[C-C-:B------:R-:W-:Y:S01]  /*0ab0*/  @!P1 FADD R9, R15.reuse, -R6.reuse ;  /* 0x800000060f099221 */ /* 0x140fe20000000000 */
[----:B------:R-:W-:Y:S01]  /*0ac0*/  @P1 FADD R9, R15, R6 ;  /* 0x000000060f091221 */ /* 0x000fe20000000000 */
[----:B------:R-:W-:-:S03]  /*0ad0*/  ISETP.NE.U32.AND P3, PT, R11, 0x1, PT ;  /* 0x000000010b00780c */ /* 0x000fc60003f65070 */
[----:B------:R-:W-:Y:S02]  /*0ae0*/  FADD R10, R10, R9 ;  /* 0x000000090a0a7221 */ /* 0x000fe40000000000 */
[C-C-:B------:R-:W-:Y:S01]  /*0af0*/  @!P2 FADD R7, R17.reuse, -R2.reuse ;  /* 0x800000021107a221 */ /* 0x140fe20000000000 */
[----:B------:R-:W-:-:S04]  /*0b00*/  @P2 FADD R7, R17, R2 ;  /* 0x0000000211072221 */ /* 0x000fc80000000000 */
[----:B------:R-:W-:-:S03]  /*0b10*/  FADD R7, R10, R7 ;  /* 0x000000070a077221 */ /* 0x000fc60000000000 */
[C-C-:B------:R-:W-:Y:S01]  /*0b20*/  @!P3 FADD R8, R18.reuse, -R3.reuse ;  /* 0x800000031208b221 */ /* 0x140fe20000000000 */
[----:B------:R-:W-:-:S04]  /*0b30*/  @P3 FADD R8, R18, R3 ;  /* 0x0000000312083221 */ /* 0x000fc80000000000 */
[----:B------:R-:W-:-:S07]  /*0b40*/  FADD R8, R7, R8 ;  /* 0x0000000807087221 */ /* 0x000fce0000000000 */
.L_x_13:
[----:B------:R-:W-:Y:S05]  /*0b50*/  BRA.U !UP1, `(.L_x_12) ;  /* 0x0000000109ac7547 */ /* 0x000fea000b800000 */
[----:B------:R-:W-:Y:S02]  /*0b60*/  UISETP.NE.AND UP0, UPT, UR5, 0x1, UPT ;  /* 0x000000010500788c */ /* 0x000fe4000bf05270 */
[----:B------:R-:W-:-:S04]  /*0b70*/  ULOP3.LUT UR6, UR13, 0x1, URZ, 0xc0, !UPT ;  /* 0x000000010d067892 */ /* 0x000fc8000f8ec0ff */
[----:B------:R-:W-:-:S03]  /*0b80*/  UISETP.NE.U32.AND UP1, UPT, UR6, 0x1, UPT ;  /* 0x000000010600788c */ /* 0x000fc6000bf25070 */
[----:B------:R-:W-:Y:S08]  /*0b90*/  BRA.U !UP0, `(.L_x_14) ;  /* 0x0000000108607547 */ /* 0x000ff0000b800000 */
[----:B------:R-:W0:Y:S01]  /*0ba0*/  LDC.64 R2, c[0x0][0x380] ;  /* 0x0000e000ff027b82 */ /* 0x000e220000000a00 */
[----:B------:R-:W-:-:S07]  /*0bb0*/  IADD3 R13, PT, PT, R5, UR4, RZ ;  /* 0x00000004050d7c10 */ /* 0x000fce000fffe0ff */
[----:B------:R-:W1:Y:S01]  /*0bc0*/  LDC.64 R6, c[0x0][0x388] ;  /* 0x0000e200ff067b82 */ /* 0x000e620000000a00 */
[----:B0-----:R-:W-:-:S05]  /*0bd0*/  IMAD.WIDE R2, R13, 0x4, R2 ;  /* 0x000000040d027825 */ /* 0x001fca00078e0202 */
[----:B------:R-:W2:Y:S04]  /*0be0*/  LDG.E R9, desc[UR14][R2.64] ;  /* 0x0000000e02097981 */ /* 0x000ea8000c1e1900 */
[----:B------:R-:W3:Y:S01]  /*0bf0*/  LDG.E R11, desc[UR14][R2.64+0x4] ;  /* 0x0000040e020b7981 */ /* 0x000ee2000c1e1900 */
[----:B-1----:R-:W-:-:S05]  /*0c00*/  IMAD.WIDE R6, R13, 0x4, R6 ;  /* 0x000000040d067825 */ /* 0x002fca00078e0206 */
[----:B------:R-:W4:Y:S04]  /*0c10*/  LDG.E R10, desc[UR14][R6.64] ;  /* 0x0000000e060a7981 */ /* 0x000f28000c1e1900 */
[----:B------:R-:W5:Y:S01]  /*0c20*/  LDG.E R12, desc[UR14][R6.64+0x4] ;  /* 0x0000040e060c7981 */ /* 0x000f62000c1e1900 */
[----:B------:R-:W-:Y:S01]  /*0c30*/  UIADD3 UR4, UPT, UPT, UR4, 0x2, URZ ;  /* 0x0000000204047890 */ /* 0x000fe2000fffe0ff */
[----:B--2---:R-:W-:-:S04]  /*0c40*/  FMUL R13, R4, R9 ;  /* 0x00000009040d7220 */ /* 0x004fc80000400000 */
[----:B------:R-:W0:Y:S01]  /*0c50*/  F2I.CEIL.NTZ R9, R13 ;  /* 0x0000000d00097305 */ /* 0x000e22000020b100 */
[----:B---3--:R-:W-:-:S07]  /*0c60*/  FMUL R15, R4, R11 ;  /* 0x0000000b040f7220 */ /* 0x008fce0000400000 */
[----:B------:R-:W1:Y:S01]  /*0c70*/  F2I.CEIL.NTZ R11, R15 ;  /* 0x0000000f000b7305 */ /* 0x000e62000020b100 */
[----:B0-----:R-:W-:-:S04]  /*0c80*/  LOP3.LUT R9, R9, 0x1, RZ, 0xc0, !PT ;  /* 0x0000000109097812 */ /* 0x001fc800078ec0ff */
[----:B------:R-:W-:Y:S02]  /*0c90*/  ISETP.NE.U32.AND P0, PT, R9, 0x1, PT ;  /* 0x000000010900780c */ /* 0x000fe40003f05070 */
[----:B-1----:R-:W-:-:S04]  /*0ca0*/  LOP3.LUT R11, R11, 0x1, RZ, 0xc0, !PT ;  /* 0x000000010b0b7812 */ /* 0x002fc800078ec0ff */
[----:B------:R-:W-:-:S07]  /*0cb0*/  ISETP.NE.U32.AND P1, PT, R11, 0x1, PT ;  /* 0x000000010b00780c */ /* 0x000fce0003f25070 */
[C-C-:B----4-:R-:W-:Y:S01]  /*0cc0*/  @!P0 FADD R3, R13.reuse, -R10.reuse ;  /* 0x8000000a0d038221 */ /* 0x150fe20000000000 */
[----:B------:R-:W-:-:S04]  /*0cd0*/  @P0 FADD R3, R13, R10 ;  /* 0x0000000a0d030221 */ /* 0x000fc80000000000 */
[----:B------:R-:W-:Y:S01]  /*0ce0*/  FADD R3, R8, R3 ;  /* 0x0000000308037221 */ /* 0x000fe20000000000 */
[C-C-:B-----5:R-:W-:Y:S01]  /*0cf0*/  @!P1 FADD R2, R15.reuse, -R12.reuse ;  /* 0x8000000c0f029221 */ /* 0x160fe20000000000 */
[----:B------:R-:W-:-:S04]  /*0d00*/  @P1 FADD R2, R15, R12 ;  /* 0x0000000c0f021221 */ /* 0x000fc80000000000 */
[----:B------:R-:W-:-:S07]  /*0d10*/  FADD R8, R3, R2 ;  /* 0x0000000203087221 */ /* 0x000fce0000000000 */
.L_x_14:
[----:B------:R-:W-:Y:S05]  /*0d20*/  BRA.U UP1, `(.L_x_12) ;  /* 0x0000000101387547 */ /* 0x000fea000b800000 */
[----:B------:R-:W0:Y:S01]  /*0d30*/  LDC.64 R2, c[0x0][0x380] ;  /* 0x0000e000ff027b82 */ /* 0x000e220000000a00 */
[----:B------:R-:W-:-:S07]  /*0d40*/  IADD3 R5, PT, PT, R5, UR4, RZ ;  /* 0x0000000405057c10 */ /* 0x000fce000fffe0ff */
[----:B------:R-:W1:Y:S01]  /*0d50*/  LDC.64 R6, c[0x0][0x388] ;  /* 0x0000e200ff067b82 */ /* 0x000e620000000a00 */
[----:B0-----:R-:W-:-:S06]  /*0d60*/  IMAD.WIDE R2, R5, 0x4, R2 ;  /* 0x0000000405027825 */ /* 0x001fcc00078e0202 */
[----:B------:R-:W2:Y:S01]  /*0d70*/  LDG.E R3, desc[UR14][R2.64] ;  /* 0x0000000e02037981 */ /* 0x000ea2000c1e1900 */
[----:B-1----:R-:W-:-:S06]  /*0d80*/  IMAD.WIDE R6, R5, 0x4, R6 ;  /* 0x0000000405067825 */ /* 0x002fcc00078e0206 */
[----:B------:R-:W3:Y:S01]  /*0d90*/  LDG.E R6, desc[UR14][R6.64] ;  /* 0x0000000e06067981 */ /* 0x000ee2000c1e1900 */
[----:B--2---:R-:W-:-:S04]  /*0da0*/  FMUL R9, R4, R3 ;  /* 0x0000000304097220 */ /* 0x004fc80000400000 */
[----:B------:R-:W0:Y:S02]  /*0db0*/  F2I.CEIL.NTZ R4, R9 ;  /* 0x0000000900047305 */ /* 0x000e24000020b100 */
[----:B0-----:R-:W-:-:S04]  /*0dc0*/  LOP3.LUT R4, R4, 0x1, RZ, 0xc0, !PT ;  /* 0x0000000104047812 */ /* 0x001fc800078ec0ff */
[----:B------:R-:W-:-:S13]  /*0dd0*/  ISETP.NE.U32.AND P0, PT, R4, 0x1, PT ;  /* 0x000000010400780c */ /* 0x000fda0003f05070 */
[C-C-:B---3--:R-:W-:Y:S01]  /*0de0*/  @!P0 FADD R5, R9.reuse, -R6.reuse ;  /* 0x8000000609058221 */ /* 0x148fe20000000000 */
[----:B------:R-:W-:-:S04]  /*0df0*/  @P0 FADD R5, R9, R6 ;  /* 0x0000000609050221 */ /* 0x000fc80000000000 */
[----:B------:R-:W-:-:S07]  /*0e00*/  FADD R8, R8, R5 ;  /* 0x0000000508087221 */ /* 0x000fce0000000000 */
.L_x_12:
[----:B------:R-:W0:Y:S02]  /*0e10*/  LDC.64 R2, c[0x0][0x390] ;  /* 0x0000e400ff027b82 */ /* 0x000e240000000a00 */
[----:B0-----:R-:W-:-:S05]  /*0e20*/  IMAD.WIDE R2, R0, 0x4, R2 ;  /* 0x0000000400027825 */ /* 0x001fca00078e0202 */
[----:B------:R-:W-:Y:S01]  /*0e30*/  STG.E desc[UR14][R2.64], R8 ;  /* 0x0000000802007986 */ /* 0x000fe2000c10190e */
[----:B------:R-:W-:Y:S05]  /*0e40*/  EXIT ;  /* 0x000000000000794d */ /* 0x000fea0003800000 */
.L_x_15:
        /* <DEDUP_REMOVED lines=11> */
.L_x_17:


//--------------------- .nv.shared._Z27transformacionConCompartidaPfS_S_S_S_i --------------------------
	.section	.nv.shared._Z27transformacionConCompartidaPfS_S_S_S_i,"aw",@nobits
	.sectionflags	@""
	.align	16
	.zero		1024


//--------------------- .nv.shared.reserved.0     --------------------------
	.section	.nv.shared.reserved.0,"aw",@nobits
	.weak		__nv_reservedSMEM_offset_0_alias
	.size		__nv_reservedSMEM_offset_0_alias, 0, 64
	.other		__nv_reservedSMEM_offset_0_alias,@"STO_CUDA_RESERVED_SHARED STV_DEFAULT"
__nv_reservedSMEM_offset_0_alias:
	.zero		0
	.zero		64


//--------------------- .nv.shared._Z27transformacionSinCompartidaPfS_S_i --------------------------
	.section	.nv.shared._Z27transformacionSinCompartidaPfS_S_i,"aw",@nobits
	.sectionflags	@""
	.align	16
	.zero		1024


//--------------------- .nv.constant0._Z27transformacionConCompartidaPfS_S_S_S_i --------------------------
	.section	.nv.constant0._Z27transformacionConCompartidaPfS_S_S_S_i,"a",@progbits
	.sectionflags	@""
	.align	4
.nv.constant0._Z27transformacionConCompartidaPfS_S_S_S_i:
	.zero		940


//--------------------- .nv.constant0._Z27transformacionSinCompartidaPfS_S_i --------------------------
	.section	.nv.constant0._Z27transformacionSinCompartidaPfS_S_i,"a",@progbits
	.sectionflags	@""
	.align	4
.nv.constant0._Z27transformacionSinCompartidaPfS_S_i:
	.zero		924


//--------------------- SYMBOLS --------------------------

	.type		.nv.reservedSmem.offset0,@object
	.size		.nv.reservedSmem.offset0,0x4
	.type		.nv.reservedSmem.cap,@object
	.size		.nv.reservedSmem.cap,0x4
